	.target	sm_90a

	.elftype	@"ET_EXEC"


//--------------------- .note.nv.tkinfo           --------------------------
	.section	.note.nv.tkinfo,"",@"SHT_NOTE"
	.sectionflags	@"SHF_NOTE_NV_TKINFO"
	.tkinfo
        /*0018*/ 	.word	0x00000002
        /*0030*/ 	.string	""
        /*0030*/ 	.string	"ptxas"
        /*0030*/ 	.string	"Cuda compilation tools, release 13.0, V13.0.88"
        /*0030*/ 	.string	"Build cuda_13.0.r13.0/compiler.36424714_0"
        /*0030*/ 	.string	"-v  -suppress-debug-info  -lineinfo  -arch sm_90a "



//--------------------- .note.nv.cuinfo           --------------------------
	.section	.note.nv.cuinfo,"",@"SHT_NOTE"
	.sectionflags	@"SHF_NOTE_NV_CUINFO"
        /*0018*/ 	.short	0x0002
        /*001a*/ 	.short	0x005a
        /*001c*/ 	.short	0x0082
	.zero		2


//--------------------- .nv.info                  --------------------------
	.section	.nv.info,"",@"SHT_CUDA_INFO"
	.align	4


	//----- nvinfo : EIATTR_REGCOUNT
	.align		4
        /*0000*/ 	.byte	0x04, 0x2f
        /*0002*/ 	.short	(.L_1 - .L_0)
	.align		4
.L_0:
        /*0004*/ 	.word	index@(gluon_wgmma)
        /*0008*/ 	.word	0x000000ff


	//----- nvinfo : EIATTR_FRAME_SIZE
	.align		4
.L_1:
        /*000c*/ 	.byte	0x04, 0x11
        /*000e*/ 	.short	(.L_3 - .L_2)
	.align		4
.L_2:
        /*0010*/ 	.word	index@(gluon_wgmma)
        /*0014*/ 	.word	0x00000270


	//----- nvinfo : EIATTR_MIN_STACK_SIZE
	.align		4
.L_3:
        /*0018*/ 	.byte	0x04, 0x12
        /*001a*/ 	.short	(.L_5 - .L_4)
	.align		4
.L_4:
        /*001c*/ 	.word	index@(gluon_wgmma)
        /*0020*/ 	.word	0x00000270
.L_5:


//--------------------- .nv.compat                --------------------------
	.section	.nv.compat,"",@"SHT_CUDA_COMPAT_INFO"
	.align	4
        /*0000*/ 	.byte	0x02, 0x09, 0x01, 0x00, 0x02, 0x02, 0x04, 0x00, 0x02, 0x05, 0x05, 0x00, 0x03, 0x07, 0x01, 0x01
        /*0010*/ 	.byte	0x02, 0x03, 0x03, 0x00, 0x02, 0x06, 0x01, 0x00, 0x04, 0x0b, 0x08, 0x00, 0x00, 0x00, 0x00, 0x00
        /*0020*/ 	.byte	0x00, 0x00, 0x00, 0x00


//--------------------- .nv.info.gluon_wgmma      --------------------------
	.section	.nv.info.gluon_wgmma,"",@"SHT_CUDA_INFO"
	.sectionflags	@""
	.align	4


	//----- nvinfo : EIATTR_CUDA_API_VERSION
	.align		4
        /*0000*/ 	.byte	0x04, 0x37
        /*0002*/ 	.short	(.L_7 - .L_6)
.L_6:
        /*0004*/ 	.word	0x00000082


	//----- nvinfo : EIATTR_KPARAM_INFO
	.align		4
.L_7:
        /*0008*/ 	.byte	0x04, 0x17
        /*000a*/ 	.short	(.L_9 - .L_8)
.L_8:
        /*000c*/ 	.word	0x00000000
        /*0010*/ 	.short	0x000a
        /*0012*/ 	.short	0x0048
        /*0014*/ 	.byte	0x00, 0xf4, 0x21, 0x00


	//----- nvinfo : EIATTR_KPARAM_INFO
	.align		4
.L_9:
        /*0018*/ 	.byte	0x04, 0x17
        /*001a*/ 	.short	(.L_11 - .L_10)
.L_10:
        /*001c*/ 	.word	0x00000000
        /*0020*/ 	.short	0x0009
        /*0022*/ 	.short	0x0040
        /*0024*/ 	.byte	0x00, 0xf4, 0x21, 0x00


	//----- nvinfo : EIATTR_KPARAM_INFO
	.align		4
.L_11:
        /*0028*/ 	.byte	0x04, 0x17
        /*002a*/ 	.short	(.L_13 - .L_12)
.L_12:
        /*002c*/ 	.word	0x00000000
        /*0030*/ 	.short	0x0008
        /*0032*/ 	.short	0x0038
        /*0034*/ 	.byte	0x00, 0xf0, 0x21, 0x00


	//----- nvinfo : EIATTR_KPARAM_INFO
	.align		4
.L_13:
        /*0038*/ 	.byte	0x04, 0x17
        /*003a*/ 	.short	(.L_15 - .L_14)
.L_14:
        /*003c*/ 	.word	0x00000000
        /*0040*/ 	.short	0x0007
        /*0042*/ 	.short	0x0030
        /*0044*/ 	.byte	0x00, 0xf0, 0x21, 0x00


	//----- nvinfo : EIATTR_KPARAM_INFO
	.align		4
.L_15:
        /*0048*/ 	.byte	0x04, 0x17
        /*004a*/ 	.short	(.L_17 - .L_16)
.L_16:
        /*004c*/ 	.word	0x00000000
        /*0050*/ 	.short	0x0006
        /*0052*/ 	.short	0x0028
        /*0054*/ 	.byte	0x00, 0xf0, 0x21, 0x00


	//----- nvinfo : EIATTR_KPARAM_INFO
	.align		4
.L_17:
        /*0058*/ 	.byte	0x04, 0x17
        /*005a*/ 	.short	(.L_19 - .L_18)
.L_18:
        /*005c*/ 	.word	0x00000000
        /*0060*/ 	.short	0x0005
        /*0062*/ 	.short	0x0020
        /*0064*/ 	.byte	0x00, 0xf0, 0x11, 0x00


	//----- nvinfo : EIATTR_KPARAM_INFO
	.align		4
.L_19:
        /*0068*/ 	.byte	0x04, 0x17
        /*006a*/ 	.short	(.L_21 - .L_20)
.L_20:
        /*006c*/ 	.word	0x00000000
        /*0070*/ 	.short	0x0004
        /*0072*/ 	.short	0x001c
        /*0074*/ 	.byte	0x00, 0xf0, 0x11, 0x00


	//----- nvinfo : EIATTR_KPARAM_INFO
	.align		4
.L_21:
        /*0078*/ 	.byte	0x04, 0x17
        /*007a*/ 	.short	(.L_23 - .L_22)
.L_22:
        /*007c*/ 	.word	0x00000000
        /*0080*/ 	.short	0x0003
        /*0082*/ 	.short	0x0018
        /*0084*/ 	.byte	0x00, 0xf0, 0x11, 0x00


	//----- nvinfo : EIATTR_KPARAM_INFO
	.align		4
.L_23:
        /*0088*/ 	.byte	0x04, 0x17
        /*008a*/ 	.short	(.L_25 - .L_24)
.L_24:
        /*008c*/ 	.word	0x00000000
        /*0090*/ 	.short	0x0002
        /*0092*/ 	.short	0x0010
        /*0094*/ 	.byte	0x00, 0xf4, 0x21, 0x00


	//----- nvinfo : EIATTR_KPARAM_INFO
	.align		4
.L_25:
        /*0098*/ 	.byte	0x04, 0x17
        /*009a*/ 	.short	(.L_27 - .L_26)
.L_26:
        /*009c*/ 	.word	0x00000000
        /*00a0*/ 	.short	0x0001
        /*00a2*/ 	.short	0x0008
        /*00a4*/ 	.byte	0x00, 0xf4, 0x21, 0x00


	//----- nvinfo : EIATTR_KPARAM_INFO
	.align		4
.L_27:
        /*00a8*/ 	.byte	0x04, 0x17
        /*00aa*/ 	.short	(.L_29 - .L_28)
.L_28:
        /*00ac*/ 	.word	0x00000000
        /*00b0*/ 	.short	0x0000
        /*00b2*/ 	.short	0x0000
        /*00b4*/ 	.byte	0x00, 0xf4, 0x21, 0x00


	//----- nvinfo : EIATTR_SPARSE_MMA_MASK
	.align		4
.L_29:
        /*00b8*/ 	.byte	0x03, 0x50
        /*00ba*/ 	.short	0x0000


	//----- nvinfo : EIATTR_MAXREG_COUNT
	.align		4
        /*00bc*/ 	.byte	0x03, 0x1b
        /*00be*/ 	.short	0x00ff


	//----- nvinfo : EIATTR_NUM_BARRIERS
	.align		4
        /*00c0*/ 	.byte	0x02, 0x4c
        /*00c2*/ 	.byte	0x01
	.zero		1


	//----- nvinfo : EIATTR_ANNOTATIONS
	.align		4
        /*00c4*/ 	.byte	0x04, 0x55
        /*00c6*/ 	.short	(.L_31 - .L_30)


	//   ....[0]....
.L_30:
        /*00c8*/ 	.word	0x00000001
        /*00cc*/ 	.byte	0x70, 0x11, 0x00, 0x00, 0x01, 0x00, 0x00, 0x00, 0xc0, 0x12, 0x00, 0x00, 0x01, 0x00, 0x00, 0x00
        /* <DEDUP_REMOVED lines=272> */
        /*11dc*/ 	.byte	0x20, 0x48, 0x00, 0x00, 0x01, 0x00, 0x00, 0x00, 0x30, 0x48, 0x00, 0x00


	//----- nvinfo : EIATTR_MERCURY_ISA_VERSION
	.align		4
.L_31:
        /*11e8*/ 	.byte	0x03, 0x5f
        /*11ea*/ 	.short	0x0101


	//----- nvinfo : EIATTR_INT_WARP_WIDE_INSTR_OFFSETS
	.align		4
        /*11ec*/ 	.byte	0x04, 0x31
        /*11ee*/ 	.short	(.L_33 - .L_32)


	//   ....[0]....
.L_32:
        /*11f0*/ 	.word	0x000012f0


	//   ....[1]....
        /*11f4*/ 	.word	0x00001310


	//   ....[2]....
        /*11f8*/ 	.word	0x00001330


	//   ....[3]....
        /*11fc*/ 	.word	0x00001410


	//   ....[4]....
        /*1200*/ 	.word	0x00002d30


	//   ....[5]....
        /*1204*/ 	.word	0x00002d40


	//   ....[6]....
        /*1208*/ 	.word	0x00002de0


	//   ....[7]....
        /*120c*/ 	.word	0x00002df0


	//----- nvinfo : EIATTR_COOP_GROUP_MASK_REGIDS
	.align		4
.L_33:
        /*1210*/ 	.byte	0x04, 0x29
        /*1212*/ 	.short	(.L_35 - .L_34)


	//   ....[0]....
.L_34:
        /*1214*/ 	.word	0xffffffff


	//   ....[1]....
        /*1218*/ 	.word	0xffffffff


	//   ....[2]....
        /*121c*/ 	.word	0xffffffff


	//----- nvinfo : EIATTR_COOP_GROUP_INSTR_OFFSETS
	.align		4
.L_35:
        /*1220*/ 	.byte	0x04, 0x28
        /*1222*/ 	.short	(.L_37 - .L_36)


	//   ....[0]....
.L_36:
        /*1224*/ 	.word	0x00000170


	//   ....[1]....
        /*1228*/ 	.word	0x00000710


	//   ....[2]....
        /*122c*/ 	.word	0x00000d00


	//----- nvinfo : EIATTR_MBARRIER_INSTR_OFFSETS
	.align		4
.L_37:
        /*1230*/ 	.byte	0x04, 0x39
        /*1232*/ 	.short	(.L_39 - .L_38)


	//   ....[0]....
.L_38:
        /*1234*/ 	.word	0x00001cb0
        /*1238*/ 	.word	0x000000ff
        /*123c*/ 	.word	0x00048000
        /*1240*/ 	.short	0x0100
        /*1242*/ 	.byte	0x38
	.zero		1


	//   ....[1]....
        /*1244*/ 	.word	0x00001e60
        /*1248*/ 	.word	0x000000ff
        /*124c*/ 	.word	0x00048008
        /*1250*/ 	.short	0x0100
        /*1252*/ 	.byte	0x38
	.zero		1


	//   ....[2]....
        /*1254*/ 	.word	0x00002010
        /*1258*/ 	.word	0x000000ff
        /*125c*/ 	.word	0x00048010
        /*1260*/ 	.short	0x0100
        /*1262*/ 	.byte	0x38
	.zero		1


	//   ....[3]....
        /*1264*/ 	.word	0x00002ea0
        /*1268*/ 	.word	0x000000ff
        /*126c*/ 	.word	0x00048000
        /*1270*/ 	.short	0x010a
        /*1272*/ 	.byte	0x16
	.zero		1


	//   ....[4]....
        /*1274*/ 	.word	0x00003f70
        /*1278*/ 	.word	0x000000ff
        /*127c*/ 	.word	0x00048000
        /*1280*/ 	.short	0x0108
        /*1282*/ 	.byte	0x38
	.zero		1


	//   ....[5]....
        /*1284*/ 	.word	0x00003fe0
        /*1288*/ 	.word	0x000000ff
        /*128c*/ 	.word	0x00048008
        /*1290*/ 	.short	0x0108
        /*1292*/ 	.byte	0x38
	.zero		1


	//   ....[6]....
        /*1294*/ 	.word	0x00004060
        /*1298*/ 	.word	0x000000ff
        /*129c*/ 	.word	0x00048010
        /*12a0*/ 	.short	0x0108
        /*12a2*/ 	.byte	0x38
	.zero		1


	//   ....[7]....
        /*12a4*/ 	.word	0x000053b0
        /*12a8*/ 	.word	0x000000ff
        /*12ac*/ 	.word	0x00048000
        /*12b0*/ 	.short	0x010a
        /*12b2*/ 	.byte	0x16
	.zero		1


	//----- nvinfo : EIATTR_NUM_MBARRIERS
	.align		4
.L_39:
        /*12b4*/ 	.byte	0x03, 0x38
        /*12b6*/ 	.short	0x0003


	//----- nvinfo : EIATTR_EXIT_INSTR_OFFSETS
	.align		4
        /*12b8*/ 	.byte	0x04, 0x1c
        /*12ba*/ 	.short	(.L_41 - .L_40)


	//   ....[0]....
.L_40:
        /*12bc*/ 	.word	0x000053a0


	//----- nvinfo : EIATTR_REQNTID
	.align		4
.L_41:
        /*12c0*/ 	.byte	0x04, 0x10
        /*12c2*/ 	.short	(.L_43 - .L_42)
.L_42:
        /*12c4*/ 	.word	0x00000080
        /*12c8*/ 	.word	0x00000001
        /*12cc*/ 	.word	0x00000001


	//----- nvinfo : EIATTR_CRS_STACK_SIZE
	.align		4
.L_43:
        /*12d0*/ 	.byte	0x04, 0x1e
        /*12d2*/ 	.short	(.L_45 - .L_44)
.L_44:
        /*12d4*/ 	.word	0x00000000


	//----- nvinfo : EIATTR_CBANK_PARAM_SIZE
	.align		4
.L_45:
        /*12d8*/ 	.byte	0x03, 0x19
        /*12da*/ 	.short	0x0050


	//----- nvinfo : EIATTR_PARAM_CBANK
	.align		4
        /*12dc*/ 	.byte	0x04, 0x0a
        /*12de*/ 	.short	(.L_47 - .L_46)
	.align		4
.L_46:
        /*12e0*/ 	.word	index@(.nv.constant0.gluon_wgmma)
        /*12e4*/ 	.short	0x0210
        /*12e6*/ 	.short	0x0050


	//----- nvinfo : EIATTR_SW_WAR
	.align		4
.L_47:
        /*12e8*/ 	.byte	0x04, 0x36
        /*12ea*/ 	.short	(.L_49 - .L_48)
.L_48:
        /*12ec*/ 	.word	0x00000008
.L_49:


//--------------------- .nv.callgraph             --------------------------
	.section	.nv.callgraph,"",@"SHT_CUDA_CALLGRAPH"
	.align	4
	.sectionentsize	8
	.align		4
        /*0000*/ 	.word	0x00000000
	.align		4
        /*0004*/ 	.word	0xffffffff
	.align		4
        /*0008*/ 	.word	0x00000000
	.align		4
        /*000c*/ 	.word	0xfffffffe
	.align		4
        /*0010*/ 	.word	0x00000000
	.align		4
        /*0014*/ 	.word	0xfffffffd
	.align		4
        /*0018*/ 	.word	0x00000000
	.align		4
        /*001c*/ 	.word	0xfffffffc


//--------------------- .text.gluon_wgmma         --------------------------
	.section	.text.gluon_wgmma,"ax",@progbits
	.align	128
        .global         gluon_wgmma
        .type           gluon_wgmma,@function
        .size           gluon_wgmma,(.L_x_52 - gluon_wgmma)
        .other          gluon_wgmma,@"STO_CUDA_ENTRY STV_DEFAULT"
gluon_wgmma:
.text.gluon_wgmma:
[----:B------:R-:W1:Y:S01]  /*0000*/  LDC R1, c[0x0][0x28] ;  /* 0x00000a00ff017b82 */ /* 0x000e620000000800 */
[----:B------:R-:W2:Y:S07]  /*0010*/  S2R R3, SR_TID.X ;  /* 0x0000000000037919 */ /* 0x000eae0000002100 */
[----:B------:R-:W3:Y:S01]  /*0020*/  S2UR UR4, SR_CgaCtaId ;  /* 0x00000000000479c3 */ /* 0x000ee20000008800 */
[----:B------:R-:W-:Y:S01]  /*0030*/  UMOV UR56, 0x400 ;  /* 0x0000040000387882 */ /* 0x000fe20000000000 */
[----:B------:R-:W-:Y:S01]  /*0040*/  ULDC UR6, c[0x0][0xc] ;  /* 0x0000030000067ab9 */ /* 0x000fe20000000800 */
[----:B------:R-:W-:Y:S01]  /*0050*/  ULDC.64 UR48, c[0x0][0x250] ;  /* 0x0000940000307ab9 */ /* 0x000fe20000000a00 */
[----:B------:R-:W-:Y:S01]  /*0060*/  UMOV UR55, URZ ;  /* 0x0000003f00377c82 */ /* 0x000fe20008000000 */
[----:B------:R-:W-:Y:S01]  /*0070*/  BSSY B0, `(.L_x_0) ;  /* 0x000001f000007945 */ /* 0x000fe20003800000 */
[----:B-1----:R-:W-:-:S02]  /*0080*/  VIADD R1, R1, 0xfffffd90 ;  /* 0xfffffd9001017836 */ /* 0x002fc40000000000 */
[----:B------:R-:W1:Y:S08]  /*0090*/  LDC R6, c[0x0][0x228] ;  /* 0x00008a00ff067b82 */ /* 0x000e700000000800 */
[----:B------:R-:W4:Y:S08]  /*00a0*/  LDC R13, c[0x0][0x230] ;  /* 0x00008c00ff0d7b82 */ /* 0x000f300000000800 */
[----:B------:R-:W-:Y:S01]  /*00b0*/  S2UR UR50, SR_CTAID.Y ;  /* 0x00000000003279c3 */ /* 0x000fe20000002600 */
[----:B---3--:R-:W-:-:S03]  /*00c0*/  ULEA UR56, UR4, UR56, 0x18 ;  /* 0x0000003804387291 */ /* 0x008fc6000f8ec03f */
[----:B------:R-:W-:Y:S01]  /*00d0*/  ULDC UR4, c[0x0][0x10] ;  /* 0x0000040000047ab9 */ /* 0x000fe20000000800 */
[----:B--2---:R-:W-:-:S03]  /*00e0*/  LOP3.LUT R2, R3, 0x7f, RZ, 0xc0, !PT ;  /* 0x0000007f03027812 */ /* 0x004fc600078ec0ff */
[----:B------:R-:W2:Y:S01]  /*00f0*/  S2UR UR5, SR_CTAID.Z ;  /* 0x00000000000579c3 */ /* 0x000ea20000002700 */
[----:B-1----:R-:W-:Y:S01]  /*0100*/  VIADD R6, R6, 0xffffffff ;  /* 0xffffffff06067836 */ /* 0x002fe20000000000 */
[C---:B------:R-:W-:Y:S02]  /*0110*/  ISETP.GE.U32.AND P0, PT, R2.reuse, 0x20, PT ;  /* 0x000000200200780c */ /* 0x040fe40003f06070 */
[C---:B------:R-:W-:Y:S02]  /*0120*/  ISETP.NE.U32.AND P2, PT, R2.reuse, RZ, PT ;  /* 0x000000ff0200720c */ /* 0x040fe40003f45070 */
[----:B------:R-:W-:Y:S02]  /*0130*/  LEA R12, R2, UR56, 0x2 ;  /* 0x00000038020c7c11 */ /* 0x000fe4000f8e10ff */
[----:B------:R-:W1:Y:S01]  /*0140*/  S2UR UR51, SR_CTAID.X ;  /* 0x00000000003379c3 */ /* 0x000e620000002500 */
[----:B----4-:R-:W-:-:S06]  /*0150*/  VIADD R9, R13, 0xffffffff ;  /* 0xffffffff0d097836 */ /* 0x010fcc0000000000 */
[----:B------:R3:W-:Y:S01]  /*0160*/  @!P0 STS [R12], RZ ;  /* 0x000000ff0c008388 */ /* 0x0007e20000000800 */
[----:B------:R-:W-:-:S03]  /*0170*/  NOP ;  /* 0x0000000000007918 */ /* 0x000fc60000000000 */
[----:B------:R3:W-:Y:S01]  /*0180*/  @!P2 STS [UR56+0x24], R6 ;  /* 0x00002406ff00a988 */ /* 0x0007e20008000838 */
[----:B--2---:R-:W-:-:S03]  /*0190*/  UIMAD UR4, UR5, UR4, UR50 ;  /* 0x00000004050472a4 */ /* 0x004fc6000f8e0232 */
[----:B------:R3:W-:Y:S01]  /*01a0*/  @!P2 STS [UR56+0x20], R9 ;  /* 0x00002009ff00a988 */ /* 0x0007e20008000838 */
[----:B-1----:R-:W-:-:S04]  /*01b0*/  UIMAD UR4, UR4, UR6, UR51 ;  /* 0x00000006040472a4 */ /* 0x002fc8000f8e0233 */
[----:B------:R-:W-:-:S04]  /*01c0*/  UIMAD UR8, UR4, 0x180, URZ ;  /* 0x00000180040878a4 */ /* 0x000fc8000f8e023f */
[----:B------:R-:W-:-:S04]  /*01d0*/  UIADD3 UR4, UP0, UR8, UR48, URZ ;  /* 0x0000003008047290 */ /* 0x000fc8000ff1e03f */
[----:B------:R-:W-:Y:S01]  /*01e0*/  ULEA.HI.X.SX32 UR5, UR8, UR49, 0x1, UP0 ;  /* 0x0000003108057291 */ /* 0x000fe200080f0e3f */
[----:B---3--:R-:W-:Y:S11]  /*01f0*/  @P2 BRA `(.L_x_1) ;  /* 0x0000000000182947 */ /* 0x008ff60003800000 */
[----:B------:R-:W1:Y:S01]  /*0200*/  LDS R0, [UR56+0x8] ;  /* 0x00000838ff007984 */ /* 0x000e620008000800 */
[----:B------:R-:W2:Y:S01]  /*0210*/  LDC.64 R10, c[0x0][0x210] ;  /* 0x00008400ff0a7b82 */ /* 0x000ea20000000a00 */
[----:B------:R-:W-:Y:S02]  /*0220*/  IMAD.MOV.U32 R5, RZ, RZ, 0x70 ;  /* 0x00000070ff057424 */ /* 0x000fe400078e00ff */
[----:B--2---:R2:W-:Y:S03]  /*0230*/  STS.64 [UR56], R10 ;  /* 0x0000000aff007988 */ /* 0x0045e60008000a38 */
[----:B-1----:R-:W-:-:S05]  /*0240*/  LOP3.LUT R0, R0, 0x10, R5, 0xd8, !PT ;  /* 0x0000001000007812 */ /* 0x002fca00078ed805 */
[----:B------:R2:W-:Y:S02]  /*0250*/  STS [UR56+0x8], R0 ;  /* 0x00000800ff007988 */ /* 0x0005e40008000838 */
.L_x_1:
[----:B------:R-:W-:Y:S05]  /*0260*/  BSYNC B0 ;  /* 0x0000000000007941 */ /* 0x000fea0003800000 */
.L_x_0:
[----:B------:R-:W-:Y:S04]  /*0270*/  BSSY B0, `(.L_x_2) ;  /* 0x000000a000007945 */ /* 0x000fe80003800000 */
[----:B------:R-:W-:Y:S05]  /*0280*/  @P2 BRA `(.L_x_3) ;  /* 0x0000000000202947 */ /* 0x000fea0003800000 */
[----:B--2---:R-:W1:Y:S01]  /*0290*/  LDS R0, [UR56+0x34] ;  /* 0x00003438ff007984 */ /* 0x004e620008000800 */
[----:B------:R-:W-:Y:S02]  /*02a0*/  IMAD.MOV.U32 R5, RZ, RZ, 0x3f000000 ;  /* 0x3f000000ff057424 */ /* 0x000fe400078e00ff */
[----:B------:R-:W-:Y:S01]  /*02b0*/  @!P2 IMAD.MOV.U32 R4, RZ, RZ, 0x7f ;  /* 0x0000007fff04a424 */ /* 0x000fe200078e00ff */
[----:B------:R-:W2:Y:S02]  /*02c0*/  @!P2 LDS R7, [UR56+0x38] ;  /* 0x00003838ff07a984 */ /* 0x000ea40008000800 */
[----:B-1----:R-:W-:Y:S02]  /*02d0*/  LOP3.LUT R0, R0, 0xff000000, R5, 0xb8, !PT ;  /* 0xff00000000007812 */ /* 0x002fe400078eb805 */
[----:B--2---:R-:W-:-:S03]  /*02e0*/  @!P2 LOP3.LUT R4, R7, 0xff, R4, 0xb8, !PT ;  /* 0x000000ff0704a812 */ /* 0x004fc600078eb804 */
[----:B------:R1:W-:Y:S04]  /*02f0*/  STS [UR56+0x34], R0 ;  /* 0x00003400ff007988 */ /* 0x0003e80008000838 */
[----:B------:R1:W-:Y:S02]  /*0300*/  @!P2 STS [UR56+0x38], R4 ;  /* 0x00003804ff00a988 */ /* 0x0003e40008000838 */
.L_x_3:
[----:B------:R-:W-:Y:S05]  /*0310*/  BSYNC B0 ;  /* 0x0000000000007941 */ /* 0x000fea0003800000 */
.L_x_2:
[----:B------:R-:W-:Y:S04]  /*0320*/  BSSY B0, `(.L_x_4) ;  /* 0x000000e000007945 */ /* 0x000fe80003800000 */
[----:B------:R-:W-:Y:S05]  /*0330*/  @P2 BRA `(.L_x_5) ;  /* 0x0000000000302947 */ /* 0x000fea0003800000 */
[----:B-1----:R-:W1:Y:S01]  /*0340*/  LDS R4, [UR56+0x34] ;  /* 0x00003438ff047984 */ /* 0x002e620008000800 */
[----:B--2---:R-:W2:Y:S03]  /*0350*/  LDC.64 R10, c[0x0][0x238] ;  /* 0x00008e00ff0a7b82 */ /* 0x004ea60000000a00 */
[----:B------:R-:W3:Y:S01]  /*0360*/  LDS R0, [UR56+0x1c] ;  /* 0x00001c38ff007984 */ /* 0x000ee20008000800 */
[C---:B--2---:R-:W-:Y:S01]  /*0370*/  SHF.L.U64.HI R8, R10.reuse, 0x1, R11 ;  /* 0x000000010a087819 */ /* 0x044fe2000001020b */
[----:B------:R-:W-:-:S03]  /*0380*/  IMAD.SHL.U32 R5, R10, 0x2, RZ ;  /* 0x000000020a057824 */ /* 0x000fc600078e00ff */
[--C-:B------:R-:W-:Y:S02]  /*0390*/  SHF.R.U32.HI R7, RZ, 0x4, R8.reuse ;  /* 0x00000004ff077819 */ /* 0x100fe40000011608 */
[----:B------:R-:W-:-:S05]  /*03a0*/  SHF.R.U64 R5, R5, 0x4, R8 ;  /* 0x0000000405057819 */ /* 0x000fca0000001208 */
[----:B------:R4:W-:Y:S01]  /*03b0*/  STS [UR56+0xc], R5 ;  /* 0x00000c05ff007988 */ /* 0x0009e20008000838 */
[----:B-1----:R-:W-:Y:S02]  /*03c0*/  LOP3.LUT R4, R4, 0x7, RZ, 0xb8, !PT ;  /* 0x0000000704047812 */ /* 0x002fe400078eb8ff */
[----:B---3--:R-:W-:-:S03]  /*03d0*/  LOP3.LUT R0, R0, 0xf, R7, 0xb8, !PT ;  /* 0x0000000f00007812 */ /* 0x008fc600078eb807 */
[----:B------:R4:W-:Y:S04]  /*03e0*/  STS [UR56+0x34], R4 ;  /* 0x00003404ff007988 */ /* 0x0009e80008000838 */
[----:B------:R4:W-:Y:S02]  /*03f0*/  STS [UR56+0x1c], R0 ;  /* 0x00001c00ff007988 */ /* 0x0009e40008000838 */
.L_x_5:
[----:B------:R-:W-:Y:S05]  /*0400*/  BSYNC B0 ;  /* 0x0000000000007941 */ /* 0x000fea0003800000 */
.L_x_4:
[----:B------:R-:W-:Y:S04]  /*0410*/  BSSY B1, `(.L_x_6) ;  /* 0x000001a000017945 */ /* 0x000fe80003800000 */
[----:B------:R-:W-:Y:S04]  /*0420*/  BSSY B0, `(.L_x_7) ;  /* 0x0000015000007945 */ /* 0x000fe80003800000 */
[----:B------:R-:W-:Y:S05]  /*0430*/  @P2 BRA `(.L_x_8) ;  /* 0x0000000000202947 */ /* 0x000fea0003800000 */
[----:B-12-4-:R-:W1:Y:S02]  /*0440*/  LDS R0, [UR56+0x34] ;  /* 0x00003438ff007984 */ /* 0x016e640008000800 */
[----:B-1----:R-:W-:-:S05]  /*0450*/  LOP3.LUT R0, R0, 0x38, RZ, 0xb8, !PT ;  /* 0x0000003800007812 */ /* 0x002fca00078eb8ff */
[----:B------:R1:W-:Y:S01]  /*0460*/  STS [UR56+0x34], R0 ;  /* 0x00003400ff007988 */ /* 0x0003e20008000838 */
[----:B------:R-:W-:Y:S05]  /*0470*/  @P2 BRA `(.L_x_9) ;  /* 0x0000000000202947 */ /* 0x000fea0003800000 */
[----:B-1----:R-:W1:Y:S01]  /*0480*/  LDS R0, [UR56+0x8] ;  /* 0x00000838ff007984 */ /* 0x002e620008000800 */
[----:B------:R-:W-:-:S05]  /*0490*/  IMAD.MOV.U32 R5, RZ, RZ, 0x780 ;  /* 0x00000780ff057424 */ /* 0x000fca00078e00ff */
[----:B-1----:R-:W-:-:S05]  /*04a0*/  LOP3.LUT R0, R0, 0x500, R5, 0xd8, !PT ;  /* 0x0000050000007812 */ /* 0x002fca00078ed805 */
[----:B------:R3:W-:Y:S02]  /*04b0*/  STS [UR56+0x8], R0 ;  /* 0x00000800ff007988 */ /* 0x0007e40008000838 */
.L_x_8:
[----:B------:R-:W-:Y:S05]  /*04c0*/  @P2 BRA `(.L_x_10) ;  /* 0x0000000000282947 */ /* 0x000fea0003800000 */
[----:B-1234-:R-:W1:Y:S02]  /*04d0*/  LDS R0, [UR56+0x8] ;  /* 0x00000838ff007984 */ /* 0x01ee640008000800 */
[----:B-1----:R-:W-:-:S05]  /*04e0*/  LOP3.LUT R0, R0, 0x1800, RZ, 0xb8, !PT ;  /* 0x0000180000007812 */ /* 0x002fca00078eb8ff */
[----:B------:R2:W-:Y:S02]  /*04f0*/  STS [UR56+0x8], R0 ;  /* 0x00000800ff007988 */ /* 0x0005e40008000838 */
.L_x_9:
[----:B------:R-:W-:Y:S05]  /*0500*/  @P2 BREAK B0 ;  /* 0x0000000000002942 */ /* 0x000fea0003800000 */
[----:B------:R-:W-:Y:S05]  /*0510*/  @P2 BRA `(.L_x_11) ;  /* 0x0000000000242947 */ /* 0x000fea0003800000 */
[----:B------:R-:W3:Y:S01]  /*0520*/  LDS R5, [UR56+0x8] ;  /* 0x00000838ff057984 */ /* 0x000ee20008000800 */
[----:B-12---:R-:W-:-:S05]  /*0530*/  IMAD.MOV.U32 R0, RZ, RZ, 0x6000 ;  /* 0x00006000ff007424 */ /* 0x006fca00078e00ff */
[----:B---3--:R-:W-:-:S04]  /*0540*/  LOP3.LUT R0, R5, 0x6000, R0, 0xd8, !PT ;  /* 0x0000600005007812 */ /* 0x008fc800078ed800 */
[----:B------:R-:W-:-:S05]  /*0550*/  LOP3.LUT R0, R0, 0x400000, RZ, 0xb8, !PT ;  /* 0x0040000000007812 */ /* 0x000fca00078eb8ff */
[----:B------:R1:W-:Y:S02]  /*0560*/  STS [UR56+0x8], R0 ;  /* 0x00000800ff007988 */ /* 0x0003e40008000838 */
.L_x_10:
[----:B------:R-:W-:Y:S05]  /*0570*/  BSYNC B0 ;  /* 0x0000000000007941 */ /* 0x000fea0003800000 */
.L_x_7:
[----:B-1234-:R-:W1:Y:S02]  /*0580*/  @!P2 LDS R0, [UR56+0x8] ;  /* 0x00000838ff00a984 */ /* 0x01ee640008000800 */
[----:B-1----:R-:W-:-:S05]  /*0590*/  @!P2 LOP3.LUT R0, R0, 0x8000, RZ, 0xb8, !PT ;  /* 0x000080000000a812 */ /* 0x002fca00078eb8ff */
[----:B------:R3:W-:Y:S02]  /*05a0*/  @!P2 STS [UR56+0x8], R0 ;  /* 0x00000800ff00a988 */ /* 0x0007e40008000838 */
.L_x_11:
[----:B------:R-:W-:Y:S05]  /*05b0*/  BSYNC B1 ;  /* 0x0000000000017941 */ /* 0x000fea0003800000 */
.L_x_6:
[----:B------:R-:W-:Y:S05]  /*05c0*/  WARPSYNC.ALL ;  /* 0x0000000000007948 */ /* 0x000fea0003800000 */
[----:B------:R-:W-:Y:S05]  /*05d0*/  @P0 BRA `(.L_x_12) ;  /* 0x0000000000280947 */ /* 0x000fea0003800000 */
[----:B-123--:R-:W1:Y:S01]  /*05e0*/  S2R R0, SR_LANEID ;  /* 0x0000000000007919 */ /* 0x00ee620000000000 */
[----:B------:R-:W-:Y:S05]  /*05f0*/  WARPSYNC.ALL ;  /* 0x0000000000007948 */ /* 0x000fea0003800000 */
[----:B-1----:R-:W-:-:S05]  /*0600*/  IMAD.SHL.U32 R0, R0, 0x4, RZ ;  /* 0x0000000400007824 */ /* 0x002fca00078e00ff */
[----:B------:R-:W1:Y:S01]  /*0610*/  LDS R7, [R0+UR56] ;  /* 0x0000003800077984 */ /* 0x000e620008000800 */
[----:B------:R-:W-:-:S05]  /*0620*/  IADD3 R4, P1, R0, UR4, RZ ;  /* 0x0000000400047c10 */ /* 0x000fca000ff3e0ff */
[----:B------:R-:W-:-:S05]  /*0630*/  IMAD.X R5, RZ, RZ, UR5, P1 ;  /* 0x00000005ff057e24 */ /* 0x000fca00088e06ff */
[----:B-1----:R4:W5:Y:S01]  /*0640*/  ATOMG.E.EXCH.STRONG.GPU PT, RZ, [R4], R7 ;  /* 0x0000000704ff73a8 */ /* 0x00296200041ee100 */
[----:B------:R-:W-:-:S04]  /*0650*/  DEPBAR {5,4,3,2,1,0} ;  /* 0x0000003f0000791a */ /* 0x000fc80000000000 */
[----:B------:R4:W-:Y:S01]  /*0660*/  UTMACCTL.IV [UR4] ;  /* 0x00000000040079b9 */ /* 0x0009e20008000000 */
[----:B------:R-:W-:Y:S01]  /*0670*/  NOP ;  /* 0x0000000000007918 */ /* 0x000fe20000000000 */
.L_x_12:
[----:B------:R-:W-:Y:S05]  /*0680*/  @P0 BRA `(.L_x_13) ;  /* 0x00000000000c0947 */ /* 0x000fea0003800000 */
[----:B------:R0:W-:Y:S01]  /*0690*/  UTMACMDFLUSH ;  /* 0x00000000000079b7 */ /* 0x0001e20000000000 */
[----:B------:R-:W-:Y:S05]  /*06a0*/  @P0 BRA `(.L_x_13) ;  /* 0x0000000000040947 */ /* 0x000fea0003800000 */
[----:B------:R-:W-:-:S04]  /*06b0*/  DEPBAR.LE SB0, 0x0 ;  /* 0x000080000000791a */ /* 0x000fc80000000000 */
.L_x_13:
[----:B------:R-:W-:Y:S05]  /*06c0*/  WARPSYNC.ALL ;  /* 0x0000000000007948 */ /* 0x000fea0003800000 */
[----:B-----5:R-:W-:Y:S06]  /*06d0*/  BAR.SYNC.DEFER_BLOCKING 0x0 ;  /* 0x0000000000007b1d */ /* 0x020fec0000010000 */
[----:B------:R-:W-:Y:S02]  /*06e0*/  BSSY B1, `(.L_x_14) ;  /* 0x000000b000017945 */ /* 0x000fe40003800000 */
[----:B------:R-:W-:Y:S06]  /*06f0*/  BAR.SYNC.DEFER_BLOCKING 0x0 ;  /* 0x0000000000007b1d */ /* 0x000fec0000010000 */
[----:B------:R1:W-:Y:S01]  /*0700*/  @!P0 STS [R12], RZ ;  /* 0x000000ff0c008388 */ /* 0x0003e20000000800 */
[----:B------:R-:W-:Y:S01]  /*0710*/  NOP ;  /* 0x0000000000007918 */ /* 0x000fe20000000000 */
[----:B------:R-:W-:Y:S05]  /*0720*/  @P2 BRA `(.L_x_15) ;  /* 0x0000000000182947 */ /* 0x000fea0003800000 */
[----:B-123--:R-:W1:Y:S01]  /*0730*/  LDS R0, [UR56+0x8] ;  /* 0x00000838ff007984 */ /* 0x00ee620008000800 */
[----:B------:R-:W2:Y:S01]  /*0740*/  LDC.64 R10, c[0x0][0x218] ;  /* 0x00008600ff0a7b82 */ /* 0x000ea20000000a00 */
[----:B----4-:R-:W-:Y:S02]  /*0750*/  IMAD.MOV.U32 R5, RZ, RZ, 0x70 ;  /* 0x00000070ff057424 */ /* 0x010fe400078e00ff */
[----:B--2---:R2:W-:Y:S03]  /*0760*/  STS.64 [UR56], R10 ;  /* 0x0000000aff007988 */ /* 0x0045e60008000a38 */
[----:B-1----:R-:W-:-:S05]  /*0770*/  LOP3.LUT R0, R0, 0x10, R5, 0xd8, !PT ;  /* 0x0000001000007812 */ /* 0x002fca00078ed805 */
[----:B------:R2:W-:Y:S02]  /*0780*/  STS [UR56+0x8], R0 ;  /* 0x00000800ff007988 */ /* 0x0005e40008000838 */
.L_x_15:
[----:B----4-:R-:W-:Y:S05]  /*0790*/  BSYNC B1 ;  /* 0x0000000000017941 */ /* 0x010fea0003800000 */
.L_x_14:
[----:B------:R-:W-:Y:S04]  /*07a0*/  BSSY B2, `(.L_x_16) ;  /* 0x000000f000027945 */ /* 0x000fe80003800000 */
[----:B------:R-:W-:Y:S04]  /*07b0*/  BSSY B1, `(.L_x_17) ;  /* 0x000000c000017945 */ /* 0x000fe80003800000 */
[----:B------:R-:W-:Y:S05]  /*07c0*/  @P2 BRA `(.L_x_18) ;  /* 0x0000000000282947 */ /* 0x000fea0003800000 */
[----:B-123--:R-:W1:Y:S01]  /*07d0*/  LDS R0, [UR56+0x34] ;  /* 0x00003438ff007984 */ /* 0x00ee620008000800 */
[----:B------:R-:W-:Y:S01]  /*07e0*/  IMAD.MOV.U32 R5, RZ, RZ, 0x3f000000 ;  /* 0x3f000000ff057424 */ /* 0x000fe200078e00ff */
[----:B------:R-:W-:Y:S05]  /*07f0*/  @P2 BREAK B1 ;  /* 0x0000000000012942 */ /* 0x000fea0003800000 */
[----:B-1----:R-:W-:-:S05]  /*0800*/  LOP3.LUT R0, R0, 0xff000000, R5, 0xb8, !PT ;  /* 0xff00000000007812 */ /* 0x002fca00078eb805 */
[----:B------:R1:W-:Y:S01]  /*0810*/  STS [UR56+0x34], R0 ;  /* 0x00003400ff007988 */ /* 0x0003e20008000838 */
[----:B------:R-:W-:Y:S05]  /*0820*/  @P2 BRA `(.L_x_19) ;  /* 0x0000000000182947 */ /* 0x000fea0003800000 */
[----:B------:R-:W2:Y:S01]  /*0830*/  LDS R5, [UR56+0x38] ;  /* 0x00003838ff057984 */ /* 0x000ea20008000800 */
[----:B-1----:R-:W-:-:S05]  /*0840*/  IMAD.MOV.U32 R0, RZ, RZ, 0xff ;  /* 0x000000ffff007424 */ /* 0x002fca00078e00ff */
[----:B--2---:R-:W-:-:S05]  /*0850*/  LOP3.LUT R0, R5, 0xff, R0, 0xb8, !PT ;  /* 0x000000ff05007812 */ /* 0x004fca00078eb800 */
[----:B------:R4:W-:Y:S02]  /*0860*/  STS [UR56+0x38], R0 ;  /* 0x00003800ff007988 */ /* 0x0009e40008000838 */
.L_x_18:
[----:B------:R-:W-:Y:S05]  /*0870*/  BSYNC B1 ;  /* 0x0000000000017941 */ /* 0x000fea0003800000 */
.L_x_17:
[----:B------:R1:W-:Y:S02]  /*0880*/  @!P2 STS [UR56+0x20], R9 ;  /* 0x00002009ff00a988 */ /* 0x0003e40008000838 */
.L_x_19:
[----:B------:R-:W-:Y:S05]  /*0890*/  BSYNC B2 ;  /* 0x0000000000027941 */ /* 0x000fea0003800000 */
.L_x_16:
[----:B------:R-:W-:Y:S05]  /*08a0*/  WARPSYNC.ALL ;  /* 0x0000000000007948 */ /* 0x000fea0003800000 */
[----:B-1234-:R-:W1:Y:S01]  /*08b0*/  LDC R0, c[0x0][0x22c] ;  /* 0x00008b00ff007b82 */ /* 0x01ee620000000800 */
[----:B------:R-:W-:Y:S01]  /*08c0*/  BSSY B2, `(.L_x_20) ;  /* 0x0000010000027945 */ /* 0x000fe20003800000 */
[----:B-1----:R-:W-:-:S05]  /*08d0*/  VIADD R0, R0, 0xffffffff ;  /* 0xffffffff00007836 */ /* 0x002fca0000000000 */
[----:B------:R1:W-:Y:S01]  /*08e0*/  @!P2 STS [UR56+0x24], R0 ;  /* 0x00002400ff00a988 */ /* 0x0003e20008000838 */
[----:B------:R-:W-:Y:S05]  /*08f0*/  @P2 BRA `(.L_x_21) ;  /* 0x0000000000302947 */ /* 0x000fea0003800000 */
[----:B------:R-:W2:Y:S01]  /*0900*/  LDS R5, [UR56+0x34] ;  /* 0x00003438ff057984 */ /* 0x000ea20008000800 */
[----:B------:R-:W3:Y:S03]  /*0910*/  LDC.64 R10, c[0x0][0x240] ;  /* 0x00009000ff0a7b82 */ /* 0x000ee60000000a00 */
[----:B------:R-:W4:Y:S01]  /*0920*/  LDS R4, [UR56+0x1c] ;  /* 0x00001c38ff047984 */ /* 0x000f220008000800 */
[C---:B---3--:R-:W-:Y:S01]  /*0930*/  SHF.L.U64.HI R8, R10.reuse, 0x1, R11 ;  /* 0x000000010a087819 */ /* 0x048fe2000001020b */
[----:B------:R-:W-:-:S03]  /*0940*/  IMAD.SHL.U32 R7, R10, 0x2, RZ ;  /* 0x000000020a077824 */ /* 0x000fc600078e00ff */
[--C-:B------:R-:W-:Y:S02]  /*0950*/  SHF.R.U32.HI R9, RZ, 0x4, R8.reuse ;  /* 0x00000004ff097819 */ /* 0x100fe40000011608 */
[----:B------:R-:W-:-:S05]  /*0960*/  SHF.R.U64 R7, R7, 0x4, R8 ;  /* 0x0000000407077819 */ /* 0x000fca0000001208 */
[----:B------:R3:W-:Y:S01]  /*0970*/  STS [UR56+0xc], R7 ;  /* 0x00000c07ff007988 */ /* 0x0007e20008000838 */
[----:B--2---:R-:W-:Y:S02]  /*0980*/  LOP3.LUT R5, R5, 0x7, RZ, 0xb8, !PT ;  /* 0x0000000705057812 */ /* 0x004fe400078eb8ff */
[----:B----4-:R-:W-:-:S03]  /*0990*/  LOP3.LUT R4, R4, 0xf, R9, 0xb8, !PT ;  /* 0x0000000f04047812 */ /* 0x010fc600078eb809 */
[----:B------:R3:W-:Y:S04]  /*09a0*/  STS [UR56+0x34], R5 ;  /* 0x00003405ff007988 */ /* 0x0007e80008000838 */
[----:B------:R3:W-:Y:S02]  /*09b0*/  STS [UR56+0x1c], R4 ;  /* 0x00001c04ff007988 */ /* 0x0007e40008000838 */
.L_x_21:
[----:B------:R-:W-:Y:S05]  /*09c0*/  BSYNC B2 ;  /* 0x0000000000027941 */ /* 0x000fea0003800000 */
.L_x_20:
[----:B------:R-:W-:Y:S04]  /*09d0*/  BSSY B3, `(.L_x_22) ;  /* 0x000001a000037945 */ /* 0x000fe80003800000 */
[----:B------:R-:W-:Y:S04]  /*09e0*/  BSSY B2, `(.L_x_23) ;  /* 0x0000015000027945 */ /* 0x000fe80003800000 */
[----:B------:R-:W-:Y:S05]  /*09f0*/  @P2 BRA `(.L_x_24) ;  /* 0x0000000000202947 */ /* 0x000fea0003800000 */
[----:B---3--:R-:W2:Y:S02]  /*0a00*/  LDS R4, [UR56+0x34] ;  /* 0x00003438ff047984 */ /* 0x008ea40008000800 */
[----:B--2---:R-:W-:-:S05]  /*0a10*/  LOP3.LUT R4, R4, 0x38, RZ, 0xb8, !PT ;  /* 0x0000003804047812 */ /* 0x004fca00078eb8ff */
[----:B------:R2:W-:Y:S01]  /*0a20*/  STS [UR56+0x34], R4 ;  /* 0x00003404ff007988 */ /* 0x0005e20008000838 */
[----:B------:R-:W-:Y:S05]  /*0a30*/  @P2 BRA `(.L_x_25) ;  /* 0x0000000000202947 */ /* 0x000fea0003800000 */
[----:B--2---:R-:W2:Y:S01]  /*0a40*/  LDS R4, [UR56+0x8] ;  /* 0x00000838ff047984 */ /* 0x004ea20008000800 */
[----:B------:R-:W-:-:S05]  /*0a50*/  IMAD.MOV.U32 R5, RZ, RZ, 0x780 ;  /* 0x00000780ff057424 */ /* 0x000fca00078e00ff */
[----:B--2---:R-:W-:-:S05]  /*0a60*/  LOP3.LUT R4, R4, 0x500, R5, 0xd8, !PT ;  /* 0x0000050004047812 */ /* 0x004fca00078ed805 */
[----:B------:R2:W-:Y:S02]  /*0a70*/  STS [UR56+0x8], R4 ;  /* 0x00000804ff007988 */ /* 0x0005e40008000838 */
.L_x_24:
[----:B------:R-:W-:Y:S05]  /*0a80*/  @P2 BRA `(.L_x_26) ;  /* 0x0000000000282947 */ /* 0x000fea0003800000 */
[----:B--23--:R-:W2:Y:S02]  /*0a90*/  LDS R4, [UR56+0x8] ;  /* 0x00000838ff047984 */ /* 0x00cea40008000800 */
[----:B--2---:R-:W-:-:S05]  /*0aa0*/  LOP3.LUT R4, R4, 0x1800, RZ, 0xb8, !PT ;  /* 0x0000180004047812 */ /* 0x004fca00078eb8ff */
[----:B------:R3:W-:Y:S02]  /*0ab0*/  STS [UR56+0x8], R4 ;  /* 0x00000804ff007988 */ /* 0x0007e40008000838 */
.L_x_25:
[----:B------:R-:W-:Y:S05]  /*0ac0*/  @P2 BREAK B2 ;  /* 0x0000000000022942 */ /* 0x000fea0003800000 */
[----:B------:R-:W-:Y:S05]  /*0ad0*/  @P2 BRA `(.L_x_27) ;  /* 0x0000000000242947 */ /* 0x000fea0003800000 */
[----:B--23--:R-:W2:Y:S01]  /*0ae0*/  LDS R4, [UR56+0x8] ;  /* 0x00000838ff047984 */ /* 0x00cea20008000800 */
[----:B------:R-:W-:-:S05]  /*0af0*/  IMAD.MOV.U32 R5, RZ, RZ, 0x6000 ;  /* 0x00006000ff057424 */ /* 0x000fca00078e00ff */
[----:B--2---:R-:W-:-:S04]  /*0b00*/  LOP3.LUT R4, R4, 0x6000, R5, 0xd8, !PT ;  /* 0x0000600004047812 */ /* 0x004fc800078ed805 */
[----:B------:R-:W-:-:S05]  /*0b10*/  LOP3.LUT R4, R4, 0x400000, RZ, 0xb8, !PT ;  /* 0x0040000004047812 */ /* 0x000fca00078eb8ff */
[----:B------:R4:W-:Y:S02]  /*0b20*/  STS [UR56+0x8], R4 ;  /* 0x00000804ff007988 */ /* 0x0009e40008000838 */
.L_x_26:
[----:B------:R-:W-:Y:S05]  /*0b30*/  BSYNC B2 ;  /* 0x0000000000027941 */ /* 0x000fea0003800000 */
.L_x_23:
[----:B--234-:R-:W2:Y:S02]  /*0b40*/  @!P2 LDS R4, [UR56+0x8] ;  /* 0x00000838ff04a984 */ /* 0x01cea40008000800 */
[----:B--2---:R-:W-:-:S05]  /*0b50*/  @!P2 LOP3.LUT R4, R4, 0x8000, RZ, 0xb8, !PT ;  /* 0x000080000404a812 */ /* 0x004fca00078eb8ff */
[----:B------:R4:W-:Y:S02]  /*0b60*/  @!P2 STS [UR56+0x8], R4 ;  /* 0x00000804ff00a988 */ /* 0x0009e40008000838 */
.L_x_27:
[----:B------:R-:W-:Y:S05]  /*0b70*/  BSYNC B3 ;  /* 0x0000000000037941 */ /* 0x000fea0003800000 */
.L_x_22:
[----:B------:R-:W-:Y:S05]  /*0b80*/  WARPSYNC.ALL ;  /* 0x0000000000007948 */ /* 0x000fea0003800000 */
[----:B------:R-:W-:-:S04]  /*0b90*/  UIADD3 UR7, UR8, 0x80, URZ ;  /* 0x0000008008077890 */ /* 0x000fc8000fffe03f */
[----:B------:R-:W-:-:S04]  /*0ba0*/  UIADD3 UR6, UP0, UR7, UR48, URZ ;  /* 0x0000003007067290 */ /* 0x000fc8000ff1e03f */
[----:B------:R-:W-:Y:S01]  /*0bb0*/  ULEA.HI.X.SX32 UR7, UR7, UR49, 0x1, UP0 ;  /* 0x0000003107077291 */ /* 0x000fe200080f0e3f */
[----:B------:R-:W-:Y:S11]  /*0bc0*/  @P0 BRA `(.L_x_28) ;  /* 0x0000000000280947 */ /* 0x000ff60003800000 */
[----:B--234-:R-:W2:Y:S01]  /*0bd0*/  S2R R4, SR_LANEID ;  /* 0x0000000000047919 */ /* 0x01cea20000000000 */
[----:B------:R-:W-:Y:S05]  /*0be0*/  WARPSYNC.ALL ;  /* 0x0000000000007948 */ /* 0x000fea0003800000 */
[----:B--2---:R-:W-:-:S05]  /*0bf0*/  IMAD.SHL.U32 R8, R4, 0x4, RZ ;  /* 0x0000000404087824 */ /* 0x004fca00078e00ff */
[----:B------:R-:W2:Y:S01]  /*0c00*/  LDS R7, [R8+UR56] ;  /* 0x0000003808077984 */ /* 0x000ea20008000800 */
[----:B------:R-:W-:-:S05]  /*0c10*/  IADD3 R4, P1, R8, UR6, RZ ;  /* 0x0000000608047c10 */ /* 0x000fca000ff3e0ff */
[----:B------:R-:W-:-:S05]  /*0c20*/  IMAD.X R5, RZ, RZ, UR7, P1 ;  /* 0x00000007ff057e24 */ /* 0x000fca00088e06ff */
[----:B--2---:R2:W5:Y:S01]  /*0c30*/  ATOMG.E.EXCH.STRONG.GPU PT, RZ, [R4], R7 ;  /* 0x0000000704ff73a8 */ /* 0x00456200041ee100 */
[----:B------:R-:W-:-:S04]  /*0c40*/  DEPBAR {5,4,3,2,1,0} ;  /* 0x0000003f0000791a */ /* 0x000fc80000000000 */
[----:B------:R2:W-:Y:S01]  /*0c50*/  UTMACCTL.IV [UR6] ;  /* 0x00000000060079b9 */ /* 0x0005e20008000000 */
[----:B------:R-:W-:Y:S01]  /*0c60*/  NOP ;  /* 0x0000000000007918 */ /* 0x000fe20000000000 */
.L_x_28:
[----:B------:R-:W-:Y:S05]  /*0c70*/  @P0 BRA `(.L_x_29) ;  /* 0x00000000000c0947 */ /* 0x000fea0003800000 */
[----:B------:R0:W-:Y:S01]  /*0c80*/  UTMACMDFLUSH ;  /* 0x00000000000079b7 */ /* 0x0001e20000000000 */
[----:B------:R-:W-:Y:S05]  /*0c90*/  @P0 BRA `(.L_x_29) ;  /* 0x0000000000040947 */ /* 0x000fea0003800000 */
[----:B------:R-:W-:-:S04]  /*0ca0*/  DEPBAR.LE SB0, 0x0 ;  /* 0x000080000000791a */ /* 0x000fc80000000000 */
.L_x_29:
[----:B------:R-:W-:Y:S05]  /*0cb0*/  WARPSYNC.ALL ;  /* 0x0000000000007948 */ /* 0x000fea0003800000 */
[----:B-----5:R-:W-:Y:S06]  /*0cc0*/  BAR.SYNC.DEFER_BLOCKING 0x0 ;  /* 0x0000000000007b1d */ /* 0x020fec0000010000 */
[----:B------:R-:W-:Y:S02]  /*0cd0*/  BSSY B3, `(.L_x_30) ;  /* 0x000000b000037945 */ /* 0x000fe40003800000 */
[----:B------:R-:W-:Y:S06]  /*0ce0*/  BAR.SYNC.DEFER_BLOCKING 0x0 ;  /* 0x0000000000007b1d */ /* 0x000fec0000010000 */
[----:B------:R1:W-:Y:S01]  /*0cf0*/  @!P0 STS [R12], RZ ;  /* 0x000000ff0c008388 */ /* 0x0003e20000000800 */
[----:B------:R-:W-:Y:S01]  /*0d00*/  NOP ;  /* 0x0000000000007918 */ /* 0x000fe20000000000 */
[----:B------:R-:W-:Y:S05]  /*0d10*/  @P2 BRA `(.L_x_31) ;  /* 0x0000000000182947 */ /* 0x000fea0003800000 */
[----:B--234-:R-:W2:Y:S01]  /*0d20*/  LDS R4, [UR56+0x8] ;  /* 0x00000838ff047984 */ /* 0x01cea20008000800 */
[----:B------:R-:W3:Y:S01]  /*0d30*/  LDC.64 R8, c[0x0][0x220] ;  /* 0x00008800ff087b82 */ /* 0x000ee20000000a00 */
[----:B------:R-:W-:Y:S02]  /*0d40*/  IMAD.MOV.U32 R5, RZ, RZ, 0x70 ;  /* 0x00000070ff057424 */ /* 0x000fe400078e00ff */
[----:B---3--:R3:W-:Y:S03]  /*0d50*/  STS.64 [UR56], R8 ;  /* 0x00000008ff007988 */ /* 0x0087e60008000a38 */
[----:B--2---:R-:W-:-:S05]  /*0d60*/  LOP3.LUT R4, R4, 0x10, R5, 0xd8, !PT ;  /* 0x0000001004047812 */ /* 0x004fca00078ed805 */
[----:B------:R3:W-:Y:S02]  /*0d70*/  STS [UR56+0x8], R4 ;  /* 0x00000804ff007988 */ /* 0x0007e40008000838 */
.L_x_31:
[----:B--2---:R-:W-:Y:S05]  /*0d80*/  BSYNC B3 ;  /* 0x0000000000037941 */ /* 0x004fea0003800000 */
.L_x_30:
[----:B------:R-:W-:Y:S04]  /*0d90*/  BSSY B4, `(.L_x_32) ;  /* 0x0000011000047945 */ /* 0x000fe80003800000 */
[----:B------:R-:W-:Y:S04]  /*0da0*/  BSSY B3, `(.L_x_33) ;  /* 0x000000e000037945 */ /* 0x000fe80003800000 */
[----:B------:R-:W-:Y:S05]  /*0db0*/  @P2 BRA `(.L_x_34) ;  /* 0x0000000000242947 */ /* 0x000fea0003800000 */
[----:B---34-:R-:W2:Y:S01]  /*0dc0*/  LDS R4, [UR56+0x34] ;  /* 0x00003438ff047984 */ /* 0x018ea20008000800 */
[----:B------:R-:W-:-:S05]  /*0dd0*/  IMAD.MOV.U32 R5, RZ, RZ, 0x3f000000 ;  /* 0x3f000000ff057424 */ /* 0x000fca00078e00ff */
[----:B--2---:R-:W-:-:S05]  /*0de0*/  LOP3.LUT R4, R4, 0xff000000, R5, 0xb8, !PT ;  /* 0xff00000004047812 */ /* 0x004fca00078eb805 */
[----:B------:R2:W-:Y:S01]  /*0df0*/  STS [UR56+0x34], R4 ;  /* 0x00003404ff007988 */ /* 0x0005e20008000838 */
[----:B------:R-:W-:Y:S05]  /*0e00*/  @P2 BRA `(.L_x_35) ;  /* 0x00000000001c2947 */ /* 0x000fea0003800000 */
[----:B--2---:R-:W2:Y:S01]  /*0e10*/  LDS R4, [UR56+0x38] ;  /* 0x00003838ff047984 */ /* 0x004ea20008000800 */
[----:B------:R-:W-:-:S05]  /*0e20*/  IMAD.MOV.U32 R5, RZ, RZ, 0x7f ;  /* 0x0000007fff057424 */ /* 0x000fca00078e00ff */
[----:B--2---:R-:W-:-:S05]  /*0e30*/  LOP3.LUT R4, R4, 0xff, R5, 0xb8, !PT ;  /* 0x000000ff04047812 */ /* 0x004fca00078eb805 */
[----:B------:R2:W-:Y:S02]  /*0e40*/  STS [UR56+0x38], R4 ;  /* 0x00003804ff007988 */ /* 0x0005e40008000838 */
.L_x_34:
[----:B------:R-:W-:Y:S05]  /*0e50*/  @P2 BREAK B3 ;  /* 0x0000000000032942 */ /* 0x000fea0003800000 */
[----:B------:R-:W-:Y:S05]  /*0e60*/  @P2 BRA `(.L_x_36) ;  /* 0x00000000000c2947 */ /* 0x000fea0003800000 */
[----:B------:R1:W-:Y:S02]  /*0e70*/  STS [UR56+0x20], R0 ;  /* 0x00002000ff007988 */ /* 0x0003e40008000838 */
.L_x_35:
[----:B------:R-:W-:Y:S05]  /*0e80*/  BSYNC B3 ;  /* 0x0000000000037941 */ /* 0x000fea0003800000 */
.L_x_33:
[----:B------:R1:W-:Y:S02]  /*0e90*/  @!P2 STS [UR56+0x24], R6 ;  /* 0x00002406ff00a988 */ /* 0x0003e40008000838 */
.L_x_36:
[----:B------:R-:W-:Y:S05]  /*0ea0*/  BSYNC B4 ;  /* 0x0000000000047941 */ /* 0x000fea0003800000 */
.L_x_32:
[----:B------:R-:W-:Y:S05]  /*0eb0*/  WARPSYNC.ALL ;  /* 0x0000000000007948 */ /* 0x000fea0003800000 */
[----:B------:R-:W-:Y:S04]  /*0ec0*/  BSSY B4, `(.L_x_37) ;  /* 0x000000e000047945 */ /* 0x000fe80003800000 */
[----:B------:R-:W-:Y:S05]  /*0ed0*/  @P2 BRA `(.L_x_38) ;  /* 0x0000000000302947 */ /* 0x000fea0003800000 */
[----:B--234-:R-:W2:Y:S01]  /*0ee0*/  LDS R4, [UR56+0x34] ;  /* 0x00003438ff047984 */ /* 0x01cea20008000800 */
[----:B------:R-:W3:Y:S03]  /*0ef0*/  LDC.64 R8, c[0x0][0x248] ;  /* 0x00009200ff087b82 */ /* 0x000ee60000000a00 */
[----:B-1----:R-:W1:Y:S01]  /*0f00*/  LDS R0, [UR56+0x1c] ;  /* 0x00001c38ff007984 */ /* 0x002e620008000800 */
[C---:B---3--:R-:W-:Y:S01]  /*0f10*/  SHF.L.U64.HI R6, R8.reuse, 0x1, R9 ;  /* 0x0000000108067819 */ /* 0x048fe20000010209 */
[----:B------:R-:W-:-:S03]  /*0f20*/  IMAD.SHL.U32 R5, R8, 0x2, RZ ;  /* 0x0000000208057824 */ /* 0x000fc600078e00ff */
[--C-:B------:R-:W-:Y:S02]  /*0f30*/  SHF.R.U32.HI R7, RZ, 0x4, R6.reuse ;  /* 0x00000004ff077819 */ /* 0x100fe40000011606 */
[----:B------:R-:W-:-:S05]  /*0f40*/  SHF.R.U64 R5, R5, 0x4, R6 ;  /* 0x0000000405057819 */ /* 0x000fca0000001206 */
[----:B------:R3:W-:Y:S01]  /*0f50*/  STS [UR56+0xc], R5 ;  /* 0x00000c05ff007988 */ /* 0x0007e20008000838 */
[----:B--2---:R-:W-:Y:S02]  /*0f60*/  LOP3.LUT R4, R4, 0x7, RZ, 0xb8, !PT ;  /* 0x0000000704047812 */ /* 0x004fe400078eb8ff */
[----:B-1----:R-:W-:-:S03]  /*0f70*/  LOP3.LUT R0, R0, 0xf, R7, 0xb8, !PT ;  /* 0x0000000f00007812 */ /* 0x002fc600078eb807 */
[----:B------:R3:W-:Y:S04]  /*0f80*/  STS [UR56+0x34], R4 ;  /* 0x00003404ff007988 */ /* 0x0007e80008000838 */
[----:B------:R3:W-:Y:S02]  /*0f90*/  STS [UR56+0x1c], R0 ;  /* 0x00001c00ff007988 */ /* 0x0007e40008000838 */
.L_x_38:
[----:B------:R-:W-:Y:S05]  /*0fa0*/  BSYNC B4 ;  /* 0x0000000000047941 */ /* 0x000fea0003800000 */
.L_x_37:
[----:B------:R-:W-:Y:S04]  /*0fb0*/  BSSY B4, `(.L_x_39) ;  /* 0x000001a000047945 */ /* 0x000fe80003800000 */
[----:B------:R-:W-:Y:S04]  /*0fc0*/  BSSY B5, `(.L_x_40) ;  /* 0x0000015000057945 */ /* 0x000fe80003800000 */
[----:B------:R-:W-:Y:S05]  /*0fd0*/  @P2 BRA `(.L_x_41) ;  /* 0x0000000000202947 */ /* 0x000fea0003800000 */
[----:B-1-3--:R-:W1:Y:S02]  /*0fe0*/  LDS R0, [UR56+0x34] ;  /* 0x00003438ff007984 */ /* 0x00ae640008000800 */
[----:B-1----:R-:W-:-:S05]  /*0ff0*/  LOP3.LUT R0, R0, 0x38, RZ, 0xb8, !PT ;  /* 0x0000003800007812 */ /* 0x002fca00078eb8ff */
[----:B------:R1:W-:Y:S01]  /*1000*/  STS [UR56+0x34], R0 ;  /* 0x00003400ff007988 */ /* 0x0003e20008000838 */
[----:B------:R-:W-:Y:S05]  /*1010*/  @P2 BRA `(.L_x_42) ;  /* 0x0000000000202947 */ /* 0x000fea0003800000 */
[----:B-1----:R-:W1:Y:S01]  /*1020*/  LDS R0, [UR56+0x8] ;  /* 0x00000838ff007984 */ /* 0x002e620008000800 */
[----:B------:R-:W-:-:S05]  /*1030*/  IMAD.MOV.U32 R5, RZ, RZ, 0x780 ;  /* 0x00000780ff057424 */ /* 0x000fca00078e00ff */
[----:B-1----:R-:W-:-:S05]  /*1040*/  LOP3.LUT R0, R0, 0x500, R5, 0xd8, !PT ;  /* 0x0000050000007812 */ /* 0x002fca00078ed805 */
[----:B------:R1:W-:Y:S02]  /*1050*/  STS [UR56+0x8], R0 ;  /* 0x00000800ff007988 */ /* 0x0003e40008000838 */
.L_x_41:
[----:B------:R-:W-:Y:S05]  /*1060*/  @P2 BRA `(.L_x_43) ;  /* 0x0000000000282947 */ /* 0x000fea0003800000 */
[----:B-1-3--:R-:W1:Y:S02]  /*1070*/  LDS R0, [UR56+0x8] ;  /* 0x00000838ff007984 */ /* 0x00ae640008000800 */
[----:B-1----:R-:W-:-:S05]  /*1080*/  LOP3.LUT R0, R0, 0x1800, RZ, 0xb8, !PT ;  /* 0x0000180000007812 */ /* 0x002fca00078eb8ff */
[----:B------:R3:W-:Y:S02]  /*1090*/  STS [UR56+0x8], R0 ;  /* 0x00000800ff007988 */ /* 0x0007e40008000838 */
.L_x_42:
[----:B------:R-:W-:Y:S05]  /*10a0*/  @P2 BREAK B5 ;  /* 0x0000000000052942 */ /* 0x000fea0003800000 */
[----:B------:R-:W-:Y:S05]  /*10b0*/  @P2 BRA `(.L_x_44) ;  /* 0x0000000000242947 */ /* 0x000fea0003800000 */
[----:B-1-3--:R-:W1:Y:S01]  /*10c0*/  LDS R0, [UR56+0x8] ;  /* 0x00000838ff007984 */ /* 0x00ae620008000800 */
[----:B------:R-:W-:-:S05]  /*10d0*/  IMAD.MOV.U32 R5, RZ, RZ, 0x6000 ;  /* 0x00006000ff057424 */ /* 0x000fca00078e00ff */
[----:B-1----:R-:W-:-:S04]  /*10e0*/  LOP3.LUT R0, R0, 0x6000, R5, 0xd8, !PT ;  /* 0x0000600000007812 */ /* 0x002fc800078ed805 */
[----:B------:R-:W-:-:S05]  /*10f0*/  LOP3.LUT R0, R0, 0x400000, RZ, 0xb8, !PT ;  /* 0x0040000000007812 */ /* 0x000fca00078eb8ff */
[----:B------:R1:W-:Y:S02]  /*1100*/  STS [UR56+0x8], R0 ;  /* 0x00000800ff007988 */ /* 0x0003e40008000838 */
.L_x_43:
[----:B------:R-:W-:Y:S05]  /*1110*/  BSYNC B5 ;  /* 0x0000000000057941 */ /* 0x000fea0003800000 */
.L_x_40:
[----:B-1-3--:R-:W1:Y:S02]  /*1120*/  @!P2 LDS R0, [UR56+0x8] ;  /* 0x00000838ff00a984 */ /* 0x00ae640008000800 */
[----:B-1----:R-:W-:-:S05]  /*1130*/  @!P2 LOP3.LUT R0, R0, 0x8000, RZ, 0xb8, !PT ;  /* 0x000080000000a812 */ /* 0x002fca00078eb8ff */
[----:B------:R1:W-:Y:S02]  /*1140*/  @!P2 STS [UR56+0x8], R0 ;  /* 0x00000800ff00a988 */ /* 0x0003e40008000838 */
.L_x_44:
[----:B------:R-:W-:Y:S05]  /*1150*/  BSYNC B4 ;  /* 0x0000000000047941 */ /* 0x000fea0003800000 */
.L_x_39:
[----:B------:R-:W-:Y:S05]  /*1160*/  WARPSYNC.ALL ;  /* 0x0000000000007948 */ /* 0x000fea0003800000 */
[----:B------:R1:W-:Y:S01]  /*1170*/  STL [R1], RZ ;  /* 0x000000ff01007387 */ /* 0x0003e20000100800 */
[----:B------:R-:W-:Y:S01]  /*1180*/  UIADD3 UR8, UR8, 0x100, URZ ;  /* 0x0000010008087890 */ /* 0x000fe2000fffe03f */
[----:B------:R-:W-:Y:S02]  /*1190*/  ISETP.GE.AND P1, PT, R13, 0x1, PT ;  /* 0x000000010d00780c */ /* 0x000fe40003f26270 */
[----:B------:R-:W-:Y:S01]  /*11a0*/  SHF.R.U32.HI R6, RZ, 0x5, R3 ;  /* 0x00000005ff067819 */ /* 0x000fe20000011603 */
[----:B------:R-:W-:-:S04]  /*11b0*/  UIADD3 UR48, UP0, UR8, UR48, URZ ;  /* 0x0000003008307290 */ /* 0x000fc8000ff1e03f */
[----:B------:R-:W-:Y:S01]  /*11c0*/  ULEA.HI.X.SX32 UR49, UR8, UR49, 0x1, UP0 ;  /* 0x0000003108317291 */ /* 0x000fe200080f0e3f */
[----:B-1----:R-:W-:Y:S11]  /*11d0*/  @P0 BRA `(.L_x_45) ;  /* 0x0000000000280947 */ /* 0x002ff60003800000 */
[----:B---3--:R-:W1:Y:S01]  /*11e0*/  S2R R0, SR_LANEID ;  /* 0x0000000000007919 */ /* 0x008e620000000000 */
[----:B------:R-:W-:Y:S05]  /*11f0*/  WARPSYNC.ALL ;  /* 0x0000000000007948 */ /* 0x000fea0003800000 */
[----:B-1----:R-:W-:-:S05]  /*1200*/  IMAD.SHL.U32 R0, R0, 0x4, RZ ;  /* 0x0000000400007824 */ /* 0x002fca00078e00ff */
[----:B------:R-:W1:Y:S01]  /*1210*/  LDS R7, [R0+UR56] ;  /* 0x0000003800077984 */ /* 0x000e620008000800 */
[----:B--2-4-:R-:W-:-:S05]  /*1220*/  IADD3 R4, P3, R0, UR48, RZ ;  /* 0x0000003000047c10 */ /* 0x014fca000ff7e0ff */
[----:B------:R-:W-:-:S05]  /*1230*/  IMAD.X R5, RZ, RZ, UR49, P3 ;  /* 0x00000031ff057e24 */ /* 0x000fca00098e06ff */
[----:B-1----:R1:W5:Y:S01]  /*1240*/  ATOMG.E.EXCH.STRONG.GPU PT, RZ, [R4], R7 ;  /* 0x0000000704ff73a8 */ /* 0x00236200041ee100 */
[----:B------:R-:W-:-:S04]  /*1250*/  DEPBAR {5,4,3,2,1,0} ;  /* 0x0000003f0000791a */ /* 0x000fc80000000000 */
[----:B------:R1:W-:Y:S01]  /*1260*/  UTMACCTL.IV [UR48] ;  /* 0x00000000300079b9 */ /* 0x0003e20008000000 */
[----:B------:R-:W-:Y:S01]  /*1270*/  NOP ;  /* 0x0000000000007918 */ /* 0x000fe20000000000 */
.L_x_45:
[----:B------:R-:W-:Y:S05]  /*1280*/  @P0 BRA `(.L_x_46) ;  /* 0x00000000000c0947 */ /* 0x000fea0003800000 */
[----:B------:R0:W-:Y:S01]  /*1290*/  UTMACMDFLUSH ;  /* 0x00000000000079b7 */ /* 0x0001e20000000000 */
[----:B------:R-:W-:Y:S05]  /*12a0*/  @P0 BRA `(.L_x_46) ;  /* 0x0000000000040947 */ /* 0x000fea0003800000 */
[----:B------:R-:W-:-:S04]  /*12b0*/  DEPBAR.LE SB0, 0x0 ;  /* 0x000080000000791a */ /* 0x000fc80000000000 */
.L_x_46:
[----:B------:R1:W-:Y:S01]  /*12c0*/  STL [R1+0x4], RZ ;  /* 0x000004ff01007387 */ /* 0x0003e20000100800 */
[----:B------:R-:W-:Y:S05]  /*12d0*/  WARPSYNC.ALL ;  /* 0x0000000000007948 */ /* 0x000fea0003800000 */
[----:B------:R1:W-:Y:S01]  /*12e0*/  STL [R1+0x8], RZ ;  /* 0x000008ff01007387 */ /* 0x0003e20000100800 */
[----:B-----5:R-:W-:Y:S01]  /*12f0*/  VOTEU.ALL UP0, P2 ;  /* 0x00000000003f7886 */ /* 0x020fe20001000000 */
[----:B------:R-:W-:Y:S01]  /*1300*/  UMOV UR8, 0x1 ;  /* 0x0000000100087882 */ /* 0x000fe20000000000 */
[----:B------:R-:W-:Y:S01]  /*1310*/  VOTEU.ALL UP1, P2 ;  /* 0x00000000003f7886 */ /* 0x000fe20001020000 */
[----:B------:R1:W-:Y:S01]  /*1320*/  STL [R1+0xc], RZ ;  /* 0x00000cff01007387 */ /* 0x0003e20000100800 */
[----:B------:R-:W-:Y:S01]  /*1330*/  VOTEU.ALL UP2, P2 ;  /* 0x00000000003f7886 */ /* 0x000fe20001040000 */
[----:B------:R-:W-:-:S04]  /*1340*/  @!UP0 UIADD3 UR12, -UR8, 0x100000, URZ ;  /* 0x00100000080c8890 */ /* 0x000fc8000fffe13f */
[----:B------:R-:W-:Y:S02]  /*1350*/  @!UP0 USHF.L.U32 UR13, UR12, 0xb, URZ ;  /* 0x0000000b0c0d8899 */ /* 0x000fe4000800063f */
[----:B------:R-:W-:Y:S01]  /*1360*/  @!UP0 USHF.L.U32 UR12, UR12, 0x1, URZ ;  /* 0x000000010c0c8899 */ /* 0x000fe2000800063f */
[----:B------:R-:W-:Y:S01]  /*1370*/  R2UR UR54, R6 ;  /* 0x00000000063672ca */ /* 0x000fe200000e0000 */
[----:B------:R1:W-:Y:S01]  /*1380*/  STL [R1+0x10], RZ ;  /* 0x000010ff01007387 */ /* 0x0003e20000100800 */
[----:B------:R-:W-:-:S04]  /*1390*/  @!UP0 UIADD3 UR16, -UR8, 0x100000, URZ ;  /* 0x0010000008108890 */ /* 0x000fc8000fffe13f */
[----:B------:R-:W-:Y:S02]  /*13a0*/  @!UP0 USHF.L.U32 UR17, UR16, 0xb, URZ ;  /* 0x0000000b10118899 */ /* 0x000fe4000800063f */
[----:B------:R-:W-:Y:S01]  /*13b0*/  @!UP0 USHF.L.U32 UR16, UR16, 0x1, URZ ;  /* 0x0000000110108899 */ /* 0x000fe2000800063f */
[----:B------:R-:W-:Y:S01]  /*13c0*/  CS2R R24, SRZ ;  /* 0x0000000000187805 */ /* 0x000fe2000001ff00 */
[----:B------:R-:W-:-:S04]  /*13d0*/  @!UP0 UIADD3 UR8, -UR8, 0x100000, URZ ;  /* 0x0010000008088890 */ /* 0x000fc8000fffe13f */
[----:B------:R-:W-:Y:S02]  /*13e0*/  @!UP0 USHF.L.U32 UR9, UR8, 0xb, URZ ;  /* 0x0000000b08098899 */ /* 0x000fe4000800063f */
[----:B------:R-:W-:Y:S01]  /*13f0*/  @!UP0 USHF.L.U32 UR8, UR8, 0x1, URZ ;  /* 0x0000000108088899 */ /* 0x000fe2000800063f */
[----:B------:R1:W-:Y:S01]  /*1400*/  STL [R1+0x14], RZ ;  /* 0x000014ff01007387 */ /* 0x0003e20000100800 */
[----:B------:R-:W-:Y:S01]  /*1410*/  VOTEU.ALL UP0, P2 ;  /* 0x00000000003f7886 */ /* 0x000fe20001000000 */
[----:B------:R-:W-:Y:S01]  /*1420*/  USHF.L.U32 UR11, UR50, 0x8, URZ ;  /* 0x00000008320b7899 */ /* 0x000fe2000800063f */
[----:B------:R-:W-:Y:S01]  /*1430*/  CS2R R26, SRZ ;  /* 0x00000000001a7805 */ /* 0x000fe2000001ff00 */
[----:B------:R1:W-:Y:S01]  /*1440*/  STL [R1+0x18], RZ ;  /* 0x000018ff01007387 */ /* 0x0003e20000100800 */
[----:B------:R-:W-:Y:S01]  /*1450*/  USHF.L.U32 UR15, UR51, 0x7, URZ ;  /* 0x00000007330f7899 */ /* 0x000fe2000800063f */
[----:B------:R-:W-:Y:S02]  /*1460*/  CS2R R28, SRZ ;  /* 0x00000000001c7805 */ /* 0x000fe4000001ff00 */
[----:B------:R-:W-:Y:S01]  /*1470*/  CS2R R30, SRZ ;  /* 0x00000000001e7805 */ /* 0x000fe2000001ff00 */
[----:B------:R1:W-:Y:S01]  /*1480*/  STL [R1+0x1c], RZ ;  /* 0x00001cff01007387 */ /* 0x0003e20000100800 */
[----:B------:R-:W-:-:S02]  /*1490*/  CS2R R32, SRZ ;  /* 0x0000000000207805 */ /* 0x000fc4000001ff00 */
[----:B------:R-:W-:Y:S02]  /*14a0*/  CS2R R34, SRZ ;  /* 0x0000000000227805 */ /* 0x000fe4000001ff00 */
[----:B------:R-:W-:Y:S01]  /*14b0*/  CS2R R36, SRZ ;  /* 0x0000000000247805 */ /* 0x000fe2000001ff00 */
[----:B------:R1:W-:Y:S01]  /*14c0*/  STL [R1+0x20], RZ ;  /* 0x000020ff01007387 */ /* 0x0003e20000100800 */
[----:B------:R-:W-:Y:S02]  /*14d0*/  CS2R R38, SRZ ;  /* 0x0000000000267805 */ /* 0x000fe4000001ff00 */
        /* <DEDUP_REMOVED lines=74> */
[----:B------:R1:W-:Y:S04]  /*1980*/  STL [R1+0x6c], RZ ;  /* 0x00006cff01007387 */ /* 0x0003e80000100800 */
        /* <DEDUP_REMOVED lines=42> */
[----:B------:R1:W-:Y:S01]  /*1c30*/  STL [R1+0x118], RZ ;  /* 0x000118ff01007387 */ /* 0x0003e20000100800 */
[----:B------:R-:W-:Y:S06]  /*1c40*/  BAR.SYNC.DEFER_BLOCKING 0x0 ;  /* 0x0000000000007b1d */ /* 0x000fec0000010000 */
[----:B------:R1:W-:Y:S04]  /*1c50*/  STL [R1+0x11c], RZ ;  /* 0x00011cff01007387 */ /* 0x0003e80000100800 */
[----:B------:R1:W-:Y:S04]  /*1c60*/  STL [R1+0x120], RZ ;  /* 0x000120ff01007387 */ /* 0x0003e80000100800 */
[----:B------:R1:W-:Y:S04]  /*1c70*/  STL [R1+0x124], RZ ;  /* 0x000124ff01007387 */ /* 0x0003e80000100800 */
[----:B------:R1:W-:Y:S04]  /*1c80*/  STL [R1+0x128], RZ ;  /* 0x000128ff01007387 */ /* 0x0003e80000100800 */
[----:B------:R1:W-:Y:S04]  /*1c90*/  STL [R1+0x12c], RZ ;  /* 0x00012cff01007387 */ /* 0x0003e80000100800 */
[----:B------:R-:W2:Y:S02]  /*1ca0*/  FENCE.VIEW.ASYNC.S ;  /* 0x00000000000073c6 */ /* 0x000ea40000000000 */
[----:B--2---:R1:W2:Y:S02]  /*1cb0*/  @!UP0 SYNCS.EXCH.64 URZ, [UR56+0x48000], UR12 ;  /* 0x0480000c383f85b2 */ /* 0x0042a40008000100 */
        /* <DEDUP_REMOVED lines=20> */
[----:B--2---:R-:W-:Y:S06]  /*1e00*/  BAR.SYNC.DEFER_BLOCKING 0x0 ;  /* 0x0000000000007b1d */ /* 0x004fec0000010000 */
[----:B------:R1:W-:Y:S04]  /*1e10*/  STL [R1+0x180], RZ ;  /* 0x000180ff01007387 */ /* 0x0003e80000100800 */
[----:B------:R1:W-:Y:S04]  /*1e20*/  STL [R1+0x184], RZ ;  /* 0x000184ff01007387 */ /* 0x0003e80000100800 */
[----:B------:R1:W-:Y:S04]  /*1e30*/  STL [R1+0x188], RZ ;  /* 0x000188ff01007387 */ /* 0x0003e80000100800 */
[----:B------:R1:W-:Y:S04]  /*1e40*/  STL [R1+0x18c], RZ ;  /* 0x00018cff01007387 */ /* 0x0003e80000100800 */
[----:B------:R1:W-:Y:S01]  /*1e50*/  STL [R1+0x190], RZ ;  /* 0x000190ff01007387 */ /* 0x0003e20000100800 */
[----:B------:R1:W2:Y:S03]  /*1e60*/  @!UP1 SYNCS.EXCH.64 URZ, [UR56+0x48008], UR16 ;  /* 0x04800810383f95b2 */ /* 0x0002a60008000100 */
        /* <DEDUP_REMOVED lines=28> */
[----:B------:R1:W-:Y:S01]  /*2030*/  STL [R1+0x1fc], RZ ;  /* 0x0001fcff01007387 */ /* 0x0003e20000100800 */
[----:B------:R-:W-:Y:S05]  /*2040*/  @!P1 BRA `(.L_x_47) ;  /* 0x0000001c00b09947 */ /* 0x000fea0003800000 */
[----:B------:R1:W-:Y:S01]  /*2050*/  STL [R1], RZ ;  /* 0x000000ff01007387 */ /* 0x0003e20000100800 */
[----:B------:R-:W-:Y:S02]  /*2060*/  CS2R R24, SRZ ;  /* 0x0000000000187805 */ /* 0x000fe4000001ff00 */
        /* <DEDUP_REMOVED lines=83> */
[----:B------:R-:W-:Y:S01]  /*25a0*/  CS2R R150, SRZ ;  /* 0x0000000000967805 */ /* 0x000fe2000001ff00 */
[----:B------:R-:W-:Y:S01]  /*25b0*/  UMOV UR53, URZ ;  /* 0x0000003f00357c82 */ /* 0x000fe20008000000 */
[----:B------:R-:W-:Y:S01]  /*25c0*/  UMOV UR52, URZ ;  /* 0x0000003f00347c82 */ /* 0x000fe20008000000 */
        /* <DEDUP_REMOVED lines=105> */
[----:B------:R1:W-:Y:S02]  /*2c60*/  STL [R1+0x1fc], RZ ;  /* 0x0001fcff01007387 */ /* 0x0003e40000100800 */
.L_x_49:
[----:B--2---:R-:W-:Y:S01]  /*2c70*/  BAR.SYNC.DEFER_BLOCKING 0x0 ;  /* 0x0000000000007b1d */ /* 0x004fe20000010000 */
[----:B------:R-:W-:Y:S01]  /*2c80*/  ULEA UR22, UR53, UR56, 0x3 ;  /* 0x0000003835167291 */ /* 0x000fe2000f8e183f */
[----:B---3--:R-:W-:Y:S01]  /*2c90*/  @!P2 IMAD.MOV.U32 R0, RZ, RZ, 0x18000 ;  /* 0x00018000ff00a424 */ /* 0x008fe200078e00ff */
[----:B------:R-:W-:Y:S01]  /*2ca0*/  ELECT P0, URZ, PT ;  /* 0x00000000003f782f */ /* 0x000fe20003800000 */
[----:B-1----:R-:W-:-:S03]  /*2cb0*/  ULEA UR8, UR53, UR56, 0xf ;  /* 0x0000003835087291 */ /* 0x002fc6000f8e783f */
[----:B------:R-:W-:Y:S01]  /*2cc0*/  ISETP.LT.U32.AND P0, PT, R2, 0x40, P0 ;  /* 0x000000400200780c */ /* 0x000fe20000701070 */
[----:B------:R-:W-:Y:S02]  /*2cd0*/  ULOP3.LUT UR12, UR54, 0x1, URZ, 0xc0, !UPT ;  /* 0x00000001360c7892 */ /* 0x000fe4000f8ec03f */
[----:B------:R-:W-:Y:S02]  /*2ce0*/  ULEA UR21, UR53, UR56, 0x10 ;  /* 0x0000003835157291 */ /* 0x000fe4000f8e803f */
[----:B------:R-:W-:Y:S02]  /*2cf0*/  UIADD3 UR20, UR8, 0x30000, URZ ;  /* 0x0003000008147890 */ /* 0x000fe4000fffe03f */
[----:B------:R-:W-:Y:S02]  /*2d00*/  ULEA UR14, UR12, UR52, 0x6 ;  /* 0x000000340c0e7291 */ /* 0x000fe4000f8e303f */
[----:B------:R-:W-:Y:S02]  /*2d10*/  ULEA UR8, UR12, UR21, 0xf ;  /* 0x000000150c087291 */ /* 0x000fe4000f8e783f */
[----:B------:R-:W-:-:S02]  /*2d20*/  ULEA UR12, UR12, UR20, 0xe ;  /* 0x000000140c0c7291 */ /* 0x000fc4000f8e703f */
[----:B------:R-:W-:Y:S01]  /*2d30*/  VOTEU.ANY UP0, P0 ;  /* 0x00000000003f7886 */ /* 0x000fe20000000100 */
[----:B------:R-:W-:Y:S01]  /*2d40*/  VOTEU.ANY UP2, P0 ;  /* 0x00000000003f7886 */ /* 0x000fe20000040100 */
[----:B------:R-:W-:Y:S01]  /*2d50*/  ELECT P1, URZ, PT ;  /* 0x00000000003f782f */ /* 0x000fe20003820000 */
[----:B------:R1:W-:Y:S02]  /*2d60*/  @!P2 SYNCS.ARRIVE.TRANS64 RZ, [UR22+0x48000], R0 ;  /* 0x04800000ffffa9a7 */ /* 0x0003e40008000016 */
[----:B------:R-:W-:Y:S01]  /*2d70*/  @UP0 UIADD3 UR13, UR22, 0x48000, URZ ;  /* 0x00048000160d0890 */ /* 0x000fe2000fffe03f */
[----:B------:R-:W-:Y:S01]  /*2d80*/  BAR.SYNC.DEFER_BLOCKING 0x0 ;  /* 0x0000000000007b1d */ /* 0x000fe20000010000 */
[----:B------:R-:W-:-:S05]  /*2d90*/  ISETP.LT.U32.AND P1, PT, R2, 0x40, P1 ;  /* 0x000000400200780c */ /* 0x000fca0000f21070 */
[----:B------:R-:W-:Y:S01]  /*2da0*/  @UP0 UMOV UR16, UR4 ;  /* 0x0000000400100c82 */ /* 0x000fe20008000000 */
[----:B------:R-:W-:Y:S01]  /*2db0*/  @UP0 UMOV UR17, UR5 ;  /* 0x0000000500110c82 */ /* 0x000fe20008000000 */
[----:B------:R-:W-:Y:S01]  /*2dc0*/  UMOV UR10, UR14 ;  /* 0x0000000e000a7c82 */ /* 0x000fe20008000000 */
[----:B-1----:R-:W-:-:S05]  /*2dd0*/  IMAD.U32 R0, RZ, RZ, UR55 ;  /* 0x00000037ff007e24 */ /* 0x002fca000f8e00ff */
[----:B------:R-:W-:Y:S01]  /*2de0*/  VOTEU.ANY UP1, P1 ;  /* 0x00000000003f7886 */ /* 0x000fe20000820100 */
[----:B------:R-:W-:Y:S01]  /*2df0*/  VOTEU.ANY UP3, P1 ;  /* 0x00000000003f7886 */ /* 0x000fe20000860100 */
[----:B------:R-:W-:-:S03]  /*2e00*/  SHF.L.U32 R0, R0, 0x1f, RZ ;  /* 0x0000001f00007819 */ /* 0x000fc600000006ff */
[----:B------:R-:W-:Y:S01]  /*2e10*/  @UP1 UIADD3 UR9, UR22, 0x48000, URZ ;  /* 0x0004800016091890 */ /* 0x000fe2000fffe03f */
[----:B------:R-:W-:Y:S01]  /*2e20*/  @UP1 UMOV UR18, UR6 ;  /* 0x0000000600121c82 */ /* 0x000fe20008000000 */
[----:B------:R-:W-:Y:S01]  /*2e30*/  @UP1 UMOV UR19, UR7 ;  /* 0x0000000700131c82 */ /* 0x000fe20008000000 */
[----:B------:R1:W-:Y:S01]  /*2e40*/  @UP2 UTMALDG.2D [UR12], [UR16] ;  /* 0x0000000c100025b4 */ /* 0x0003e20008008000 */
[----:B------:R2:W-:Y:S06]  /*2e50*/  MEMBAR.ALL.CTA ;  /* 0x0000000000007992 */ /* 0x0005ec0000008000 */
[----:B--2---:R-:W2:Y:S02]  /*2e60*/  FENCE.VIEW.ASYNC.S ;  /* 0x00000000000073c6 */ /* 0x004ea40000000000 */
[----:B--2---:R-:W-:Y:S06]  /*2e70*/  BAR.SYNC.DEFER_BLOCKING 0x0 ;  /* 0x0000000000007b1d */ /* 0x004fec0000010000 */
[----:B------:R1:W-:Y:S02]  /*2e80*/  @UP3 UTMALDG.2D [UR8], [UR18] ;  /* 0x00000008120035b4 */ /* 0x0003e40008008000 */
[----:B------:R-:W-:Y:S06]  /*2e90*/  BAR.SYNC.DEFER_BLOCKING 0x0 ;  /* 0x0000000000007b1d */ /* 0x000fec0000010000 */
[----:B------:R-:W2:Y:S02]  /*2ea0*/  SYNCS.PHASECHK.TRANS64.TRYWAIT P0, [UR22+0x48000], R0 ;  /* 0x04800000ff0075a7 */ /* 0x000ea40008000156 */
[----:B-12---:R-:W-:Y:S05]  /*2eb0*/  @!P0 BRA `(.L_x_48) ;  /* 0x00000024003c8947 */ /* 0x006fea0003800000 */
.L_x_50:
[----:B------:R-:W-:Y:S01]  /*2ec0*/  STL.64 [R1+0x268], R150 ;  /* 0x0002689601007387 */ /* 0x000fe20000100a00 */
[----:B------:R-:W-:Y:S01]  /*2ed0*/  USHF.R.U32.HI UR46, URZ, 0x4, UR21 ;  /* 0x000000043f2e7899 */ /* 0x000fe20008011615 */
[----:B------:R-:W1:Y:S02]  /*2ee0*/  LDC R0, c[0x0][0x230] ;  /* 0x00008c00ff007b82 */ /* 0x000e640000000800 */
[----:B------:R-:W-:Y:S04]  /*2ef0*/  STL.64 [R1+0x260], R148 ;  /* 0x0002609401007387 */ /* 0x000fe80000100a00 */
        /* <DEDUP_REMOVED lines=11> */
[----:B------:R2:W-:Y:S04]  /*2fb0*/  STL.64 [R1+0x200], R124 ;  /* 0x0002007c01007387 */ /* 0x0005e80000100a00 */
[----:B--2---:R-:W2:Y:S04]  /*2fc0*/  LDL.LU.64 R124, [R1] ;  /* 0x00000000017c7983 */ /* 0x004ea80000300a00 */
[----:B------:R-:W2:Y:S04]  /*2fd0*/  LDL.LU.64 R126, [R1+0x8] ;  /* 0x00000800017e7983 */ /* 0x000ea80000300a00 */
        /* <DEDUP_REMOVED lines=61> */
[----:B------:R-:W2:Y:S01]  /*33b0*/  LDL.LU.64 R250, [R1+0x1f8] ;  /* 0x0001f80001fa7983 */ /* 0x000ea20000300a00 */
[----:B------:R-:W-:-:S02]  /*33c0*/  USHF.R.U32.HI UR44, URZ, 0x4, UR20 ;  /* 0x000000043f2c7899 */ /* 0x000fc40008011614 */
[----:B------:R-:W-:Y:S02]  /*33d0*/  USGXT.U32 UR46, UR46, 0xe ;  /* 0x0000000e2e2e789a */ /* 0x000fe40008000000 */
[----:B------:R-:W-:Y:S01]  /*33e0*/  USGXT.U32 UR44, UR44, 0xe ;  /* 0x0000000e2c2c789a */ /* 0x000fe20008000000 */
[----:B------:R-:W-:Y:S01]  /*33f0*/  UMOV UR47, 0x40000040 ;  /* 0x40000040002f7882 */ /* 0x000fe20000000000 */
[----:B------:R-:W-:Y:S01]  /*3400*/  UMOV UR45, 0x40000040 ;  /* 0x40000040002d7882 */ /* 0x000fe20000000000 */
[----:B------:R-:W-:Y:S02]  /*3410*/  UIADD3 UR42, UP1, UR46, 0x2, URZ ;  /* 0x000000022e2a7890 */ /* 0x000fe4000ff3e03f */
[----:B------:R-:W-:Y:S01]  /*3420*/  UIADD3 UR40, UP0, UR44, 0x2, URZ ;  /* 0x000000022c287890 */ /* 0x000fe2000ff1e03f */
[----:B------:R-:W-:Y:S01]  /*3430*/  UMOV UR8, URZ ;  /* 0x0000003f00087c82 */ /* 0x000fe20008000000 */
[----:B------:R-:W-:Y:S02]  /*3440*/  UMOV UR9, URZ ;  /* 0x0000003f00097c82 */ /* 0x000fe40008000000 */
[----:B------:R-:W-:-:S02]  /*3450*/  UIADD3.X UR41, UR8, 0x40000040, URZ, UP0, !UPT ;  /* 0x4000004008297890 */ /* 0x000fc400087fe43f */
[----:B------:R-:W-:Y:S02]  /*3460*/  UIADD3.X UR43, UR9, 0x40000040, URZ, UP1, !UPT ;  /* 0x40000040092b7890 */ /* 0x000fe40008ffe43f */
[----:B------:R-:W-:Y:S02]  /*3470*/  UIADD3.64 UR36, UR40, 0x2, URZ ;  /* 0x0000000228247897 */ /* 0x000fe4000fffe03f */
[----:B------:R-:W-:Y:S02]  /*3480*/  UIADD3.64 UR38, UR42, 0x2, URZ ;  /* 0x000000022a267897 */ /* 0x000fe4000fffe03f */
[----:B------:R-:W-:Y:S02]  /*3490*/  UIADD3.64 UR34, UR42, 0x4, URZ ;  /* 0x000000042a227897 */ /* 0x000fe4000fffe03f */
[----:B------:R-:W-:Y:S02]  /*34a0*/  UIADD3.64 UR32, UR40, 0x4, URZ ;  /* 0x0000000428207897 */ /* 0x000fe4000fffe03f */
[----:B------:R-:W-:-:S02]  /*34b0*/  UIADD3.64 UR30, UR42, 0x7fe, URZ ;  /* 0x000007fe2a1e7897 */ /* 0x000fc4000fffe03f */
[----:B------:R-:W-:Y:S02]  /*34c0*/  UIADD3.64 UR28, UR40, 0x3fe, URZ ;  /* 0x000003fe281c7897 */ /* 0x000fe4000fffe03f */
[----:B------:R-:W-:Y:S02]  /*34d0*/  UIADD3.64 UR26, UR42, 0x800, URZ ;  /* 0x000008002a1a7897 */ /* 0x000fe4000fffe03f */
[----:B------:R-:W-:Y:S02]  /*34e0*/  UIADD3.64 UR24, UR40, 0x400, URZ ;  /* 0x0000040028187897 */ /* 0x000fe4000fffe03f */
[----:B------:R-:W-:Y:S02]  /*34f0*/  UIADD3.64 UR22, UR42, 0x802, URZ ;  /* 0x000008022a167897 */ /* 0x000fe4000fffe03f */
[----:B------:R-:W-:Y:S02]  /*3500*/  UIADD3.64 UR20, UR40, 0x402, URZ ;  /* 0x0000040228147897 */ /* 0x000fe4000fffe03f */
[----:B------:R-:W-:-:S02]  /*3510*/  UIADD3.64 UR18, UR42, 0x804, URZ ;  /* 0x000008042a127897 */ /* 0x000fc4000fffe03f */
[----:B------:R-:W-:Y:S01]  /*3520*/  UIADD3.64 UR16, UR40, 0x404, URZ ;  /* 0x0000040428107897 */ /* 0x000fe2000fffe03f */
[----:B--2---:R-:W-:-:S06]  /*3530*/  WARPGROUP.ARRIVE ;  /* 0x00000000000079c5 */ /* 0x004fcc0000000000 */
[----:B------:R-:W-:Y:S03]  /*3540*/  HGMMA.64x256x16.F32.BF16 R124, gdesc[UR44], R124, gsb0 ;  /* 0x03e000002c7c79f0 */ /* 0x000fe6000800187c */
[----:B------:R-:W-:Y:S02]  /*3550*/  WARPGROUP.DEPBAR.LE gsb0, 0x0 ;  /* 0x00008000000079c5 */ /* 0x000fe40000010000 */
[----:B------:R-:W-:-:S15]  /*3560*/  WARPGROUP.ARRIVE ;  /* 0x00000000000079c5 */ /* 0x000fde0000000000 */
[----:B------:R-:W-:-:S08]  /*3570*/  NOP ;  /* 0x0000000000007918 */ /* 0x000fd00000000000 */
        /* <DEDUP_REMOVED lines=26> */
[----:B------:R-:W-:Y:S04]  /*3720*/  STL.64 [R1], R124 ;  /* 0x0000007c01007387 */ /* 0x000fe80000100a00 */
        /* <DEDUP_REMOVED lines=63> */
[----:B--2---:R-:W2:Y:S04]  /*3b20*/  LDL.LU.64 R150, [R1+0x268] ;  /* 0x0002680001967983 */ /* 0x004ea80000300a00 */
        /* <DEDUP_REMOVED lines=13> */
[----:B------:R-:W-:-:S02]  /*3c00*/  UIADD3.64 UR44, UR40, 0x1fe, URZ ;  /* 0x000001fe282c7897 */ /* 0x000fc4000fffe03f */
[----:B------:R-:W-:Y:S02]  /*3c10*/  UIADD3.64 UR36, UR40, 0x202, URZ ;  /* 0x0000020228247897 */ /* 0x000fe4000fffe03f */
[----:B------:R-:W-:Y:S02]  /*3c20*/  UIADD3.64 UR32, UR40, 0x204, URZ ;  /* 0x0000020428207897 */ /* 0x000fe4000fffe03f */
[----:B------:R-:W-:Y:S02]  /*3c30*/  UIADD3.64 UR28, UR40, 0x5fe, URZ ;  /* 0x000005fe281c7897 */ /* 0x000fe4000fffe03f */
[----:B------:R-:W-:Y:S02]  /*3c40*/  UIADD3.64 UR24, UR40, 0x600, URZ ;  /* 0x0000060028187897 */ /* 0x000fe4000fffe03f */
[----:B------:R-:W-:Y:S02]  /*3c50*/  UIADD3.64 UR20, UR40, 0x602, URZ ;  /* 0x0000060228147897 */ /* 0x000fe4000fffe03f */
[----:B------:R-:W-:-:S02]  /*3c60*/  UIADD3.64 UR16, UR40, 0x604, URZ ;  /* 0x0000060428107897 */ /* 0x000fc4000fffe03f */
[----:B------:R-:W-:Y:S02]  /*3c70*/  UIADD3 UR52, UR52, 0x80, URZ ;  /* 0x0000008034347890 */ /* 0x000fe4000fffe03f */
[----:B------:R-:W-:-:S04]  /*3c80*/  UIADD3 UR53, UR53, 0x1, URZ ;  /* 0x0000000135357890 */ /* 0x000fc8000fffe03f */
[----:B-1----:R-:W-:Y:S01]  /*3c90*/  ISETP.LE.AND P0, PT, R0, UR52, PT ;  /* 0x0000003400007c0c */ /* 0x002fe2000bf03270 */
[----:B------:R-:W-:-:S04]  /*3ca0*/  UISETP.NE.U32.AND UP0, UPT, UR53, 0x3, UPT ;  /* 0x000000033500788c */ /* 0x000fc8000bf05070 */
[----:B------:R-:W-:Y:S02]  /*3cb0*/  USEL UR8, URZ, 0x1, UP0 ;  /* 0x000000013f087887 */ /* 0x000fe40008000000 */
[----:B------:R-:W-:Y:S02]  /*3cc0*/  USEL UR53, UR53, URZ, UP0 ;  /* 0x0000003f35357287 */ /* 0x000fe40008000000 */
[----:B------:R-:W-:Y:S01]  /*3cd0*/  ULOP3.LUT UR55, UR55, UR8, URZ, 0x3c, !UPT ;  /* 0x0000000837377292 */ /* 0x000fe2000f8e3c3f */
[----:B--2---:R-:W-:-:S06]  /*3ce0*/  WARPGROUP.ARRIVE ;  /* 0x00000000000079c5 */ /* 0x004fcc0000000000 */
[----:B------:R-:W-:Y:S01]  /*3cf0*/  HGMMA.64x256x16.F32.BF16 R24, gdesc[UR44], R24, gsb0 ;  /* 0x03e000002c1879f0 */ /* 0x000fe20008001818 */
[----:B------:R-:W-:Y:S01]  /*3d00*/  UIADD3.64 UR44, UR40, 0x200, URZ ;  /* 0x00000200282c7897 */ /* 0x000fe2000fffe03f */
[----:B------:R-:W-:Y:S01]  /*3d10*/  UMOV UR46, UR42 ;  /* 0x0000002a002e7c82 */ /* 0x000fe20008000000 */
[----:B------:R-:W-:Y:S01]  /*3d20*/  UMOV UR47, UR43 ;  /* 0x0000002b002f7c82 */ /* 0x000fe20008000000 */
[----:B------:R-:W-:Y:S02]  /*3d30*/  WARPGROUP.DEPBAR.LE gsb0, 0x0 ;  /* 0x00008000000079c5 */ /* 0x000fe40000010000 */
[----:B------:R-:W-:-:S15]  /*3d40*/  WARPGROUP.ARRIVE ;  /* 0x00000000000079c5 */ /* 0x000fde0000000000 */
[----:B------:R-:W-:-:S07]  /*3d50*/  NOP ;  /* 0x0000000000007918 */ /* 0x000fce0000000000 */
        /* <DEDUP_REMOVED lines=26> */
[----:B---3--:R-:W-:Y:S05]  /*3f00*/  @!P0 BRA `(.L_x_49) ;  /* 0xffffffec00588947 */ /* 0x008fea000383ffff */
.L_x_47:
[----:B------:R5:W-:Y:S04]  /*3f10*/  STL [R1+0x20c], R148 ;  /* 0x00020c9401007387 */ /* 0x000be80000100800 */
[----:B------:R-:W3:Y:S01]  /*3f20*/  LDL.LU R8, [R1] ;  /* 0x0000000001087983 */ /* 0x000ee20000300800 */
[----:B--2---:R-:W-:Y:S06]  /*3f30*/  BAR.SYNC.DEFER_BLOCKING 0x0 ;  /* 0x0000000000007b1d */ /* 0x004fec0000010000 */
[----:B-----5:R-:W2:Y:S04]  /*3f40*/  LDL.LU R148, [R1+0x4] ;  /* 0x0000040001947983 */ /* 0x020ea80000300800 */
[----:B------:R5:W-:Y:S04]  /*3f50*/  STL [R1+0x208], R149 ;  /* 0x0002089501007387 */ /* 0x000be80000100800 */
[----:B-----5:R-:W5:Y:S01]  /*3f60*/  LDL.LU R149, [R1+0xc] ;  /* 0x00000c0001957983 */ /* 0x020f620000300800 */
[----:B------:R-:W4:Y:S03]  /*3f70*/  @!P2 SYNCS.CCTL.IV [UR56+0x48000] ;  /* 0x04800000ff00a9b1 */ /* 0x000f260008000038 */
[----:B------:R-:W5:Y:S04]  /*3f80*/  LDL.LU R9, [R1+0x8] ;  /* 0x0000080001097983 */ /* 0x000f680000300800 */
[----:B------:R1:W-:Y:S01]  /*3f90*/  STL [R1+0x204], R150 ;  /* 0x0002049601007387 */ /* 0x0003e20000100800 */
[----:B----4-:R-:W-:Y:S06]  /*3fa0*/  BAR.SYNC.DEFER_BLOCKING 0x0 ;  /* 0x0000000000007b1d */ /* 0x010fec0000010000 */
[----:B-1----:R-:W4:Y:S04]  /*3fb0*/  LDL.LU R150, [R1+0x14] ;  /* 0x0000140001967983 */ /* 0x002f280000300800 */
[----:B------:R-:W4:Y:S04]  /*3fc0*/  LDL.LU R10, [R1+0x10] ;  /* 0x00001000010a7983 */ /* 0x000f280000300800 */
[----:B------:R1:W-:Y:S01]  /*3fd0*/  STL [R1+0x200], R151 ;  /* 0x0002009701007387 */ /* 0x0003e20000100800 */
[----:B------:R-:W1:Y:S02]  /*3fe0*/  @!P2 SYNCS.CCTL.IV [UR56+0x48008] ;  /* 0x04800800ff00a9b1 */ /* 0x000e640008000038 */
[----:B-1----:R-:W-:Y:S06]  /*3ff0*/  BAR.SYNC.DEFER_BLOCKING 0x0 ;  /* 0x0000000000007b1d */ /* 0x002fec0000010000 */
[----:B------:R-:W4:Y:S04]  /*4000*/  LDL.LU R151, [R1+0x1c] ;  /* 0x00001c0001977983 */ /* 0x000f280000300800 */
[----:B------:R-:W4:Y:S04]  /*4010*/  LDL.LU R11, [R1+0x18] ;  /* 0x00001800010b7983 */ /* 0x000f280000300800 */
[----:B------:R-:W4:Y:S04]  /*4020*/  LDL.LU R3, [R1+0x24] ;  /* 0x0000240001037983 */ /* 0x000f280000300800 */
[----:B------:R-:W4:Y:S04]  /*4030*/  LDL.LU R4, [R1+0x20] ;  /* 0x0000200001047983 */ /* 0x000f280000300800 */
[----:B------:R-:W4:Y:S01]  /*4040*/  LDL.LU R2, [R1+0x2c] ;  /* 0x00002c0001027983 */ /* 0x000f220000300800 */
[----:B------:R-:W-:Y:S01]  /*4050*/  F2FP.BF16.F32.PACK_AB R24, R25, R24 ;  /* 0x000000181918723e */ /* 0x000fe200000010ff */
[----:B------:R-:W1:Y:S02]  /*4060*/  @!P2 SYNCS.CCTL.IV [UR56+0x48010] ;  /* 0x04801000ff00a9b1 */ /* 0x000e640008000038 */
[----:B------:R-:W4:Y:S04]  /*4070*/  LDL.LU R5, [R1+0x28] ;  /* 0x0000280001057983 */ /* 0x000f280000300800 */
        /* <DEDUP_REMOVED lines=27> */
[----:B---3--:R-:W3:Y:S04]  /*4230*/  LDL.LU R0, [R1+0x98] ;  /* 0x0000980001007983 */ /* 0x008ee80000300800 */
[----:B------:R-:W3:Y:S04]  /*4240*/  LDL.LU R153, [R1+0xa4] ;  /* 0x0000a40001997983 */ /* 0x000ee80000300800 */
        /* <DEDUP_REMOVED lines=82> */
[----:B------:R-:W3:Y:S01]  /*4770*/  LDL.LU R193, [R1+0x1e8] ;  /* 0x0001e80001c17983 */ /* 0x000ee20000300800 */
[----:B--2---:R-:W-:-:S03]  /*4780*/  F2FP.BF16.F32.PACK_AB R8, R148, R8 ;  /* 0x000000089408723e */ /* 0x004fc600000010ff */
[----:B------:R-:W2:Y:S01]  /*4790*/  LDL.LU R198, [R1+0x1f4] ;  /* 0x0001f40001c67983 */ /* 0x000ea20000300800 */
[----:B-----5:R-:W-:-:S03]  /*47a0*/  F2FP.BF16.F32.PACK_AB R9, R149, R9 ;  /* 0x000000099509723e */ /* 0x020fc600000010ff */
[----:B------:R-:W2:Y:S01]  /*47b0*/  LDL.LU R194, [R1+0x1f0] ;  /* 0x0001f00001c27983 */ /* 0x000ea20000300800 */
[----:B----4-:R-:W-:-:S03]  /*47c0*/  F2FP.BF16.F32.PACK_AB R10, R150, R10 ;  /* 0x0000000a960a723e */ /* 0x010fc600000010ff */
[----:B------:R-:W4:Y:S01]  /*47d0*/  LDL.LU R196, [R1+0x1fc] ;  /* 0x0001fc0001c47983 */ /* 0x000f220000300800 */
[----:B------:R-:W-:-:S03]  /*47e0*/  F2FP.BF16.F32.PACK_AB R11, R151, R11 ;  /* 0x0000000b970b723e */ /* 0x000fc600000010ff */
[----:B------:R-:W4:Y:S04]  /*47f0*/  LDL.LU R195, [R1+0x1f8] ;  /* 0x0001f80001c37983 */ /* 0x000f280000300800 */
[----:B------:R-:W5:Y:S04]  /*4800*/  LDL.LU R148, [R1+0x20c] ;  /* 0x00020c0001947983 */ /* 0x000f680000300800 */
[----:B------:R-:W5:Y:S04]  /*4810*/  LDL.LU R149, [R1+0x208] ;  /* 0x0002080001957983 */ /* 0x000f680000300800 */
[----:B------:R-:W5:Y:S04]  /*4820*/  LDL.LU R150, [R1+0x204] ;  /* 0x0002040001967983 */ /* 0x000f680000300800 */
[----:B------:R-:W5:Y:S01]  /*4830*/  LDL.LU R151, [R1+0x200] ;  /* 0x0002000001977983 */ /* 0x000f620000300800 */
[----:B------:R-:W-:Y:S01]  /*4840*/  F2FP.BF16.F32.PACK_AB R4, R3, R4 ;  /* 0x000000040304723e */ /* 0x000fe200000010ff */
[----:B------:R-:W-:Y:S01]  /*4850*/  ULOP3.LUT UR54, UR54, 0x3, URZ, 0xc0, !UPT ;  /* 0x0000000336367892 */ /* 0x000fe2000f8ec03f */
[----:B---3--:R-:W-:Y:S01]  /*4860*/  F2FP.BF16.F32.PACK_AB R23, R23, R0 ;  /* 0x000000001717723e */ /* 0x008fe200000010ff */
[----:B------:R-:W3:Y:S01]  /*4870*/  S2R R3, SR_TID.X ;  /* 0x0000000000037919 */ /* 0x000ee20000002100 */
[----:B------:R-:W-:Y:S01]  /*4880*/  F2FP.BF16.F32.PACK_AB R152, R153, R152 ;  /* 0x000000989998723e */ /* 0x000fe200000010ff */
[----:B------:R-:W-:Y:S01]  /*4890*/  ULEA UR9, UR54, UR11, 0x6 ;  /* 0x0000000b36097291 */ /* 0x000fe2000f8e303f */
[----:B------:R-:W-:Y:S01]  /*48a0*/  F2FP.BF16.F32.PACK_AB R5, R2, R5 ;  /* 0x000000050205723e */ /* 0x000fe200000010ff */
[----:B------:R-:W-:Y:S01]  /*48b0*/  ULEA UR8, UR54, UR56, 0xe ;  /* 0x0000003836087291 */ /* 0x000fe2000f8e703f */
[----:B------:R-:W-:Y:S01]  /*48c0*/  F2FP.BF16.F32.PACK_AB R20, R242, R20 ;  /* 0x00000014f214723e */ /* 0x000fe200000010ff */
[----:B------:R-:W-:Y:S01]  /*48d0*/  UMOV UR10, UR15 ;  /* 0x0000000f000a7c82 */ /* 0x000fe20008000000 */
[----:B------:R-:W-:-:S02]  /*48e0*/  F2FP.BF16.F32.PACK_AB R21, R241, R21 ;  /* 0x00000015f115723e */ /* 0x000fc400000010ff */
[----:B------:R-:W-:Y:S02]  /*48f0*/  ELECT P0, URZ, PT ;  /* 0x00000000003f782f */ /* 0x000fe40003800000 */
[----:B------:R-:W-:Y:S02]  /*4900*/  F2FP.BF16.F32.PACK_AB R22, R240, R22 ;  /* 0x00000016f016723e */ /* 0x000fe400000010ff */
[----:B------:R-:W-:Y:S02]  /*4910*/  F2FP.BF16.F32.PACK_AB R25, R27, R26 ;  /* 0x0000001a1b19723e */ /* 0x000fe400000010ff */
[----:B------:R-:W-:Y:S02]  /*4920*/  F2FP.BF16.F32.PACK_AB R56, R57, R56 ;  /* 0x000000383938723e */ /* 0x000fe400000010ff */
[----:B------:R-:W-:Y:S02]  /*4930*/  F2FP.BF16.F32.PACK_AB R26, R29, R28 ;  /* 0x0000001c1d1a723e */ /* 0x000fe400000010ff */
[----:B------:R-:W-:-:S02]  /*4940*/  F2FP.BF16.F32.PACK_AB R27, R31, R30 ;  /* 0x0000001e1f1b723e */ /* 0x000fc400000010ff */
[----:B------:R-:W-:Y:S02]  /*4950*/  F2FP.BF16.F32.PACK_AB R57, R59, R58 ;  /* 0x0000003a3b39723e */ /* 0x000fe400000010ff */
[----:B------:R-:W-:Y:S02]  /*4960*/  F2FP.BF16.F32.PACK_AB R88, R89, R88 ;  /* 0x000000585958723e */ /* 0x000fe400000010ff */
[----:B------:R-:W-:Y:S02]  /*4970*/  F2FP.BF16.F32.PACK_AB R58, R61, R60 ;  /* 0x0000003c3d3a723e */ /* 0x000fe400000010ff */
[----:B------:R-:W-:Y:S02]  /*4980*/  F2FP.BF16.F32.PACK_AB R59, R63, R62 ;  /* 0x0000003e3f3b723e */ /* 0x000fe400000010ff */
[----:B------:R-:W-:Y:S02]  /*4990*/  F2FP.BF16.F32.PACK_AB R89, R91, R90 ;  /* 0x0000005a5b59723e */ /* 0x000fe400000010ff */
[----:B------:R-:W-:-:S02]  /*49a0*/  F2FP.BF16.F32.PACK_AB R120, R121, R120 ;  /* 0x000000787978723e */ /* 0x000fc400000010ff */
[----:B------:R-:W-:Y:S01]  /*49b0*/  F2FP.BF16.F32.PACK_AB R90, R93, R92 ;  /* 0x0000005c5d5a723e */ /* 0x000fe200000010ff */
[----:B---3--:R-:W-:Y:S01]  /*49c0*/  IMAD.SHL.U32 R0, R3, 0x80, RZ ;  /* 0x0000008003007824 */ /* 0x008fe200078e00ff */
[----:B------:R-:W-:Y:S01]  /*49d0*/  F2FP.BF16.F32.PACK_AB R164, R227, R164 ;  /* 0x000000a4e3a4723e */ /* 0x000fe200000010ff */
[----:B------:R-:W-:Y:S01]  /*49e0*/  IMAD.SHL.U32 R153, R3, 0x10, RZ ;  /* 0x0000001003997824 */ /* 0x000fe200078e00ff */
[----:B------:R-:W-:Y:S02]  /*49f0*/  F2FP.BF16.F32.PACK_AB R91, R95, R94 ;  /* 0x0000005e5f5b723e */ /* 0x000fe400000010ff */
[----:B------:R-:W-:Y:S02]  /*4a00*/  LOP3.LUT R0, R0, 0x780, RZ, 0xc0, !PT ;  /* 0x0000078000007812 */ /* 0x000fe400078ec0ff */
[----:B------:R-:W-:Y:S02]  /*4a10*/  F2FP.BF16.F32.PACK_AB R121, R123, R122 ;  /* 0x0000007a7b79723e */ /* 0x000fe400000010ff */
[----:B------:R-:W-:-:S02]  /*4a20*/  LOP3.LUT R0, R0, 0x70, R153, 0xf8, !PT ;  /* 0x0000007000007812 */ /* 0x000fc400078ef899 */
[----:B------:R-:W-:Y:S02]  /*4a30*/  F2FP.BF16.F32.PACK_AB R165, R226, R165 ;  /* 0x000000a5e2a5723e */ /* 0x000fe400000010ff */
        /* <DEDUP_REMOVED lines=96> */
[----:B------:R-:W-:Y:S01]  /*5040*/  LOP3.LUT R197, R0, 0x10, R3, 0x78, !PT ;  /* 0x0000001000c57812 */ /* 0x000fe200078e7803 */
[----:B------:R-:W-:-:S05]  /*5050*/  IMAD.SHL.U32 R0, R3, 0x40, RZ ;  /* 0x0000004003007824 */ /* 0x000fca00078e00ff */
[----:B------:R-:W-:Y:S02]  /*5060*/  LOP3.LUT R0, R197, 0x1800, R0, 0xf8, !PT ;  /* 0x00001800c5007812 */ /* 0x000fe400078ef800 */
[----:B------:R-:W-:Y:S02]  /*5070*/  F2FP.BF16.F32.PACK_AB R193, R199, R193 ;  /* 0x000000c1c7c1723e */ /* 0x000fe400000010ff */
[C---:B------:R-:W-:Y:S01]  /*5080*/  LOP3.LUT R3, R0.reuse, 0x20, RZ, 0x3c, !PT ;  /* 0x0000002000037812 */ /* 0x040fe200078e3cff */
[----:B------:R-:W-:Y:S01]  /*5090*/  VIADD R2, R0, UR56 ;  /* 0x0000003800027c36 */ /* 0x000fe20008000000 */
[----:B--2---:R-:W-:-:S03]  /*50a0*/  F2FP.BF16.F32.PACK_AB R194, R198, R194 ;  /* 0x000000c2c6c2723e */ /* 0x004fc600000010ff */
[----:B------:R-:W-:Y:S01]  /*50b0*/  VIADD R3, R3, UR56 ;  /* 0x0000003803037c36 */ /* 0x000fe20008000000 */
[----:B-1----:R1:W-:Y:S04]  /*50c0*/  STSM.16.M88.4 [R2], R8 ;  /* 0x0000000802007844 */ /* 0x0023e80000000200 */
[----:B------:R-:W-:Y:S01]  /*50d0*/  STSM.16.M88.4 [R2+0x4000], R20 ;  /* 0x0040001402007844 */ /* 0x000fe20000000200 */
[----:B----4-:R-:W-:-:S03]  /*50e0*/  F2FP.BF16.F32.PACK_AB R195, R196, R195 ;  /* 0x000000c3c4c3723e */ /* 0x010fc600000010ff */
[----:B------:R-:W-:Y:S04]  /*50f0*/  STSM.16.M88.4 [R2+0x8000], R164 ;  /* 0x008000a402007844 */ /* 0x000fe80000000200 */
[----:B------:R-:W-:Y:S01]  /*5100*/  STSM.16.M88.4 [R2+0xc000], R180 ;  /* 0x00c000b402007844 */ /* 0x000fe20000000200 */
[----:B-----5:R-:W-:-:S03]  /*5110*/  F2FP.BF16.F32.PACK_AB R146, R149, R148 ;  /* 0x000000949592723e */ /* 0x020fc600000010ff */
[----:B------:R-:W-:Y:S01]  /*5120*/  STSM.16.M88.4 [R2+0x2000], R24 ;  /* 0x0020001802007844 */ /* 0x000fe20000000200 */
[C---:B-1----:R-:W-:Y:S02]  /*5130*/  LOP3.LUT R8, R0.reuse, 0x40, RZ, 0x3c, !PT ;  /* 0x0000004000087812 */ /* 0x042fe400078e3cff */
[----:B------:R-:W-:Y:S01]  /*5140*/  LOP3.LUT R0, R0, 0x60, RZ, 0x3c, !PT ;  /* 0x0000006000007812 */ /* 0x000fe200078e3cff */
[----:B------:R-:W-:Y:S02]  /*5150*/  STSM.16.M88.4 [R2+0x6000], R56 ;  /* 0x0060003802007844 */ /* 0x000fe40000000200 */
[----:B------:R-:W-:Y:S01]  /*5160*/  VIADD R8, R8, UR56 ;  /* 0x0000003808087c36 */ /* 0x000fe20008000000 */
[----:B------:R-:W-:Y:S01]  /*5170*/  F2FP.BF16.F32.PACK_AB R147, R151, R150 ;  /* 0x000000969793723e */ /* 0x000fe200000010ff */
[----:B------:R-:W-:Y:S01]  /*5180*/  STSM.16.M88.4 [R2+0xa000], R88 ;  /* 0x00a0005802007844 */ /* 0x000fe20000000200 */
[----:B------:R-:W-:-:S03]  /*5190*/  VIADD R0, R0, UR56 ;  /* 0x0000003800007c36 */ /* 0x000fc60008000000 */
[----:B------:R-:W-:Y:S04]  /*51a0*/  STSM.16.M88.4 [R2+0xe000], R120 ;  /* 0x00e0007802007844 */ /* 0x000fe80000000200 */
[----:B------:R-:W-:Y:S04]  /*51b0*/  STSM.16.M88.4 [R3], R4 ;  /* 0x0000000403007844 */ /* 0x000fe80000000200 */
[----:B------:R-:W-:Y:S04]  /*51c0*/  STSM.16.M88.4 [R3+0x4000], R152 ;  /* 0x0040009803007844 */ /* 0x000fe80000000200 */
[----:B------:R-:W-:Y:S04]  /*51d0*/  STSM.16.M88.4 [R3+0x8000], R168 ;  /* 0x008000a803007844 */ /* 0x000fe80000000200 */
[----:B------:R-:W-:Y:S04]  /*51e0*/  STSM.16.M88.4 [R3+0xc000], R184 ;  /* 0x00c000b803007844 */ /* 0x000fe80000000200 */
[----:B------:R-:W-:Y:S04]  /*51f0*/  STSM.16.M88.4 [R3+0x2000], R32 ;  /* 0x0020002003007844 */ /* 0x000fe80000000200 */
[----:B------:R-:W-:Y:S04]  /*5200*/  STSM.16.M88.4 [R3+0x6000], R64 ;  /* 0x0060004003007844 */ /* 0x000fe80000000200 */
[----:B------:R-:W-:Y:S04]  /*5210*/  STSM.16.M88.4 [R3+0xa000], R96 ;  /* 0x00a0006003007844 */ /* 0x000fe80000000200 */
        /* <DEDUP_REMOVED lines=16> */
[----:B------:R-:W-:Y:S01]  /*5320*/  STSM.16.M88.4 [R0+0xe000], R144 ;  /* 0x00e0009000007844 */ /* 0x000fe20000000200 */
[----:B------:R1:W-:Y:S06]  /*5330*/  MEMBAR.ALL.CTA ;  /* 0x0000000000007992 */ /* 0x0003ec0000008000 */
[----:B-1----:R-:W1:Y:S02]  /*5340*/  FENCE.VIEW.ASYNC.S ;  /* 0x00000000000073c6 */ /* 0x002e640000000000 */
[----:B-1----:R-:W-:Y:S06]  /*5350*/  BAR.SYNC.DEFER_BLOCKING 0x0 ;  /* 0x0000000000007b1d */ /* 0x002fec0000010000 */
[----:B------:R1:W-:Y:S01]  /*5360*/  UTMASTG.2D [UR8], [UR48] ;  /* 0x00000008300073b5 */ /* 0x0003e20008008000 */
[----:B------:R0:W-:Y:S01]  /*5370*/  UTMACMDFLUSH ;  /* 0x00000000000079b7 */ /* 0x0001e20000000000 */
[----:B------:R-:W-:-:S04]  /*5380*/  DEPBAR.LE SB0, 0x0 ;  /* 0x000080000000791a */ /* 0x000fc80000000000 */
[----:B------:R-:W-:Y:S06]  /*5390*/  BAR.SYNC.DEFER_BLOCKING 0x0 ;  /* 0x0000000000007b1d */ /* 0x000fec0000010000 */
[----:B-1----:R-:W-:Y:S05]  /*53a0*/  EXIT ;  /* 0x000000000000794d */ /* 0x002fea0003800000 */
.L_x_48:
[----:B------:R-:W1:Y:S02]  /*53b0*/  SYNCS.PHASECHK.TRANS64.TRYWAIT P0, [UR22+0x48000], R0 ;  /* 0x04800000ff0075a7 */ /* 0x000e640008000156 */
[----:B-1----:R-:W-:Y:S05]  /*53c0*/  @!P0 BRA `(.L_x_48) ;  /* 0xfffffffc00f88947 */ /* 0x002fea000383ffff */
[----:B------:R-:W-:Y:S05]  /*53d0*/  BRA `(.L_x_50) ;  /* 0xffffffd800b87947 */ /* 0x000fea000383ffff */
.L_x_51:
[----:B------:R-:W-:-:S00]  /*53e0*/  BRA `(.L_x_51) ;  /* 0xfffffffc00fc7947 */ /* 0x000fc0000383ffff */
[----:B------:R-:W-:-:S00]  /*53f0*/  NOP ;  /* 0x0000000000007918 */ /* 0x000fc00000000000 */
        /* <DEDUP_REMOVED lines=8> */
.L_x_52:


//--------------------- .nv.shared.gluon_wgmma    --------------------------
	.section	.nv.shared.gluon_wgmma,"aw",@nobits
	.sectionflags	@""
	.align	16
	.zero		1024


//--------------------- .nv.shared.reserved.0     --------------------------
	.section	.nv.shared.reserved.0,"aw",@nobits
	.weak		__nv_reservedSMEM_offset_0_alias
	.size		__nv_reservedSMEM_offset_0_alias, 0, 0
	.other		__nv_reservedSMEM_offset_0_alias,@"STO_CUDA_RESERVED_SHARED STV_DEFAULT"
__nv_reservedSMEM_offset_0_alias:
	.zero		0


//--------------------- .nv.constant0.gluon_wgmma --------------------------
	.section	.nv.constant0.gluon_wgmma,"a",@progbits
	.sectionflags	@""
	.align	4
.nv.constant0.gluon_wgmma:
	.zero		608


//--------------------- SYMBOLS --------------------------

	.type		.nv.reservedSmem.offset0,@object
	.size		.nv.reservedSmem.offset0,0x4
